//
// Generated by NVIDIA NVVM Compiler
//
// Compiler Build ID: CL-36424714
// Cuda compilation tools, release 13.0, V13.0.88
// Based on NVVM 20.0.0
//

.version 9.0
.target sm_100
.address_size 64

	// .globl	_Z25TOF_filter_in_freq_kernelPfiff
.global .align 4 .b8 __cudart_i2opi_f[24] = {65, 144, 67, 60, 153, 149, 98, 219, 192, 221, 52, 245, 209, 87, 39, 252, 41, 21, 68, 78, 110, 131, 249, 162};

.visible .entry _Z25TOF_filter_in_freq_kernelPfiff(
	.param .u64 .ptr .align 1 _Z25TOF_filter_in_freq_kernelPfiff_param_0,
	.param .u32 _Z25TOF_filter_in_freq_kernelPfiff_param_1,
	.param .f32 _Z25TOF_filter_in_freq_kernelPfiff_param_2,
	.param .f32 _Z25TOF_filter_in_freq_kernelPfiff_param_3
)
{
	.local .align 4 .b8 	__local_depot0[28];
	.reg .b64 	%SP;
	.reg .b64 	%SPL;
	.reg .pred 	%p<27>;
	.reg .b32 	%r<85>;
	.reg .b32 	%f<145>;
	.reg .b64 	%rd<26>;
	.reg .b64 	%fd<20>;

	mov.u64 	%SPL, __local_depot0;
	ld.param.u32 	%r28, [_Z25TOF_filter_in_freq_kernelPfiff_param_1];
	ld.param.f32 	%f36, [_Z25TOF_filter_in_freq_kernelPfiff_param_2];
	add.u64 	%rd1, %SPL, 0;
	mov.u32 	%r1, %ntid.x;
	mov.u32 	%r29, %tid.x;
	mov.u32 	%r30, %ctaid.x;
	mad.lo.s32 	%r78, %r30, %r1, %r29;
	cvt.rn.f32.s32 	%f139, %r78;
	cvt.rn.f32.s32 	%f2, %r28;
	mul.f32 	%f3, %f36, %f2;
	setp.leu.f32 	%p1, %f3, %f139;
	@%p1 bra 	$L__BB0_26;
	ld.param.f32 	%f138, [_Z25TOF_filter_in_freq_kernelPfiff_param_3];
	abs.f32 	%f4, %f2;
	mul.f32 	%f5, %f4, 0f4B000000;
	neg.f32 	%f6, %f4;
	mov.b32 	%r31, %f5;
	and.b32  	%r3, %r31, -8388608;
	and.b32  	%r32, %r31, 8388607;
	or.b32  	%r33, %r32, 1065353216;
	mov.b32 	%f38, %r33;
	rcp.approx.ftz.f32 	%f7, %f38;
	neg.f32 	%f8, %f38;
	cvt.rzi.s32.f32 	%r34, %f36;
	shr.u32 	%r35, %r28, 31;
	add.s32 	%r36, %r28, %r35;
	shr.s32 	%r37, %r36, 1;
	cvt.rn.f32.s32 	%f39, %r37;
	shr.u32 	%r38, %r34, 31;
	add.s32 	%r39, %r34, %r38;
	shr.s32 	%r40, %r39, 1;
	cvt.rn.f32.s32 	%f40, %r40;
	cvt.f64.f32 	%fd1, %f39;
	cvt.f64.f32 	%fd2, %f40;
	cvt.f64.f32 	%fd4, %f138;
	mul.f64 	%fd5, %fd4, 0d4023BD3CBE71EAA3;
	mul.f64 	%fd3, %fd5, %fd4;
	mov.u32 	%r41, %nctaid.x;
	mul.lo.s32 	%r4, %r1, %r41;
	mov.u64 	%rd11, __cudart_i2opi_f;
$L__BB0_2:
	abs.f32 	%f142, %f139;
	setp.lt.f32 	%p2, %f142, %f4;
	@%p2 bra 	$L__BB0_13;
	setp.gtu.f32 	%p3, %f142, %f5;
	@%p3 bra 	$L__BB0_10;
	div.approx.f32 	%f41, %f142, %f4;
	cvt.rzi.f32.f32 	%f140, %f41;
	fma.rn.f32 	%f12, %f6, %f140, %f142;
	mov.b32 	%r6, %f12;
	mov.b32 	%r42, %f4;
	setp.lt.u32 	%p4, %r6, %r42;
	@%p4 bra 	$L__BB0_9;
	setp.lt.u32 	%p5, %r6, -2147483647;
	@%p5 bra 	$L__BB0_7;
	add.f32 	%f46, %f140, 0fBF800000;
	setp.lt.f32 	%p8, %f12, %f6;
	add.f32 	%f47, %f46, 0fBF800000;
	selp.f32 	%f140, %f47, %f46, %p8;
	bra.uni 	$L__BB0_9;
$L__BB0_7:
	add.f32 	%f140, %f140, 0f3F800000;
	add.f32 	%f42, %f4, %f4;
	setp.ltu.f32 	%p6, %f12, %f42;
	@%p6 bra 	$L__BB0_9;
	add.f32 	%f43, %f140, 0f3F800000;
	fma.rn.f32 	%f44, %f4, 0fC0400000, %f12;
	setp.ge.f32 	%p7, %f44, 0f00000000;
	add.f32 	%f45, %f43, 0f3F800000;
	selp.f32 	%f140, %f45, %f43, %p7;
$L__BB0_9:
	fma.rn.f32 	%f142, %f6, %f140, %f142;
	bra.uni 	$L__BB0_13;
$L__BB0_10:
	mov.b32 	%r7, %f142;
	and.b32  	%r43, %r7, 8388607;
	or.b32  	%r79, %r43, 1065353216;
	mov.b32 	%f141, %r79;
	sub.s32 	%r44, %r7, %r3;
	and.b32  	%r45, %r44, -8388608;
	add.s32 	%r80, %r45, 192937984;
	setp.eq.s32 	%p9, %r80, 0;
	@%p9 bra 	$L__BB0_12;
$L__BB0_11:
	min.u32 	%r46, %r80, 192937984;
	add.s32 	%r47, %r79, %r46;
	mov.b32 	%f48, %r47;
	mul.f32 	%f49, %f7, %f48;
	fma.rn.f32 	%f50, %f8, %f49, %f48;
	fma.rn.f32 	%f51, %f50, %f7, %f49;
	fma.rn.f32 	%f52, %f8, %f51, %f48;
	fma.rz.f32 	%f53, %f52, %f7, %f51;
	cvt.rzi.f32.f32 	%f54, %f53;
	fma.rn.f32 	%f141, %f8, %f54, %f48;
	sub.s32 	%r80, %r80, %r46;
	mov.b32 	%r79, %f141;
	setp.ne.s32 	%p10, %r80, 0;
	setp.ne.s32 	%p11, %r79, 0;
	and.pred  	%p12, %p10, %p11;
	@%p12 bra 	$L__BB0_11;
$L__BB0_12:
	setp.leu.f32 	%p13, %f4, 0f00000000;
	setp.gt.u32 	%p14, %r7, 2139095039;
	mov.b32 	%f56, %r3;
	selp.f32 	%f57, 0f7FFFFFFF, %f56, %p14;
	selp.f32 	%f58, 0f7FFFFFFF, %f57, %p13;
	mul.f32 	%f59, %f141, 0f34000000;
	mul.f32 	%f142, %f58, %f59;
$L__BB0_13:
	abs.f32 	%f60, %f142;
	setp.nan.f32 	%p15, %f60, %f60;
	copysign.f32 	%f61, %f139, %f142;
	selp.f32 	%f62, %f142, %f61, %p15;
	cvt.rzi.s32.f32 	%r48, %f62;
	sub.s32 	%r49, %r78, %r48;
	div.s32 	%r50, %r49, %r28;
	cvt.rn.f64.s32 	%fd6, %r48;
	add.f64 	%fd7, %fd1, 0dBFE0000000000000;
	sub.f64 	%fd8, %fd6, %fd7;
	div.rn.f64 	%fd9, %fd8, %fd1;
	cvt.rn.f64.s32 	%fd10, %r50;
	add.f64 	%fd11, %fd2, 0dBFE0000000000000;
	sub.f64 	%fd12, %fd10, %fd11;
	div.rn.f64 	%fd13, %fd12, %fd2;
	mul.f64 	%fd14, %fd13, %fd9;
	fma.rn.f64 	%fd15, %fd9, %fd9, %fd14;
	cvt.rn.f32.f64 	%f63, %fd15;
	cvt.f64.f32 	%fd16, %f63;
	mul.f64 	%fd17, %fd3, %fd16;
	cvt.rn.f32.f64 	%f23, %fd17;
	abs.f32 	%f24, %f23;
	setp.gtu.f32 	%p16, %f24, 0f41000000;
	@%p16 bra 	$L__BB0_15;
	add.f32 	%f64, %f24, 0fC019E8A9;
	add.f32 	%f65, %f64, 0fB3E971B3;
	fma.rn.f32 	%f66, %f65, 0fA6B3B8E7, 0fA9ACA9B3;
	fma.rn.f32 	%f67, %f66, %f65, 0f2C3F0E18;
	fma.rn.f32 	%f68, %f67, %f65, 0fACD41781;
	fma.rn.f32 	%f69, %f68, %f65, 0fAFE90F38;
	fma.rn.f32 	%f70, %f69, %f65, 0f3020305B;
	fma.rn.f32 	%f71, %f70, %f65, 0f33797143;
	fma.rn.f32 	%f72, %f71, %f65, 0f30F76F85;
	fma.rn.f32 	%f73, %f72, %f65, 0fB6B6DFC6;
	fma.rn.f32 	%f74, %f73, %f65, 0fB6F665C9;
	fma.rn.f32 	%f75, %f74, %f65, 0f399E2DEB;
	fma.rn.f32 	%f76, %f75, %f65, 0f3A4AE334;
	fma.rn.f32 	%f77, %f76, %f65, 0fBBEEAA1B;
	fma.rn.f32 	%f78, %f77, %f65, 0fBCDA7747;
	mul.f32 	%f79, %f65, %f78;
	add.f32 	%f80, %f24, 0fC0B0A47B;
	add.f32 	%f81, %f80, 0f339A7A37;
	mul.f32 	%f82, %f81, %f79;
	add.f32 	%f83, %f24, 0fC10A75AB;
	add.f32 	%f84, %f83, 0fB4CCCDED;
	mul.f32 	%f144, %f84, %f82;
	bra.uni 	$L__BB0_25;
$L__BB0_15:
	abs.f32 	%f86, %f24;
	setp.eq.f32 	%p17, %f86, 0f7F800000;
	mov.f32 	%f144, 0f00000000;
	@%p17 bra 	$L__BB0_25;
	rcp.approx.ftz.f32 	%f87, %f24;
	mul.f32 	%f88, %f87, %f87;
	fma.rn.f32 	%f89, %f88, 0f4056FE93, 0fBF03B7C2;
	fma.rn.f32 	%f90, %f89, %f88, 0f3DD3B3F3;
	fma.rn.f32 	%f91, %f90, %f88, 0fBD7FFFB6;
	fma.rn.f32 	%f92, %f91, %f88, 0f3F800000;
	fma.rn.f32 	%f93, %f88, 0f3F91E009, 0fBE52412D;
	fma.rn.f32 	%f94, %f93, %f88, 0f3D854ED1;
	fma.rn.f32 	%f95, %f94, %f88, 0fBDFFFFFF;
	fma.rn.f32 	%f26, %f95, %f87, %f24;
	rsqrt.approx.f32 	%f96, %f24;
	mul.f32 	%f97, %f96, 0f3F4C422A;
	mul.f32 	%f27, %f92, %f97;
	mul.f32 	%f98, %f26, 0f3F22F983;
	cvt.rni.s32.f32 	%r84, %f98;
	cvt.rn.f32.s32 	%f99, %r84;
	fma.rn.f32 	%f100, %f99, 0fBFC90FDA, %f26;
	fma.rn.f32 	%f101, %f99, 0fB3A22168, %f100;
	fma.rn.f32 	%f143, %f99, 0fA7C234C5, %f101;
	abs.f32 	%f29, %f26;
	setp.ltu.f32 	%p18, %f29, 0f47CE4780;
	@%p18 bra 	$L__BB0_24;
	setp.neu.f32 	%p19, %f29, 0f7F800000;
	@%p19 bra 	$L__BB0_19;
	mov.f32 	%f104, 0f00000000;
	mul.rn.f32 	%f143, %f26, %f104;
	mov.b32 	%r84, 0;
	bra.uni 	$L__BB0_24;
$L__BB0_19:
	mov.b32 	%r15, %f26;
	mov.b64 	%rd25, 0;
	mov.b32 	%r81, 0;
	mov.u64 	%rd23, %rd11;
	mov.u64 	%rd24, %rd1;
$L__BB0_20:
	.pragma "nounroll";
	ld.global.nc.u32 	%r52, [%rd23];
	shl.b32 	%r53, %r15, 8;
	or.b32  	%r54, %r53, -2147483648;
	mad.wide.u32 	%rd13, %r52, %r54, %rd25;
	shr.u64 	%rd25, %rd13, 32;
	st.local.u32 	[%rd24], %rd13;
	add.s32 	%r81, %r81, 1;
	add.s64 	%rd24, %rd24, 4;
	add.s64 	%rd23, %rd23, 4;
	setp.ne.s32 	%p20, %r81, 6;
	@%p20 bra 	$L__BB0_20;
	shr.u32 	%r55, %r15, 23;
	st.local.u32 	[%rd1+24], %rd25;
	and.b32  	%r18, %r55, 31;
	and.b32  	%r56, %r55, 224;
	add.s32 	%r57, %r56, -128;
	shr.u32 	%r58, %r57, 5;
	mul.wide.u32 	%rd14, %r58, 4;
	sub.s64 	%rd8, %rd1, %rd14;
	ld.local.u32 	%r82, [%rd8+24];
	ld.local.u32 	%r83, [%rd8+20];
	setp.eq.s32 	%p21, %r18, 0;
	@%p21 bra 	$L__BB0_23;
	shf.l.wrap.b32 	%r82, %r83, %r82, %r18;
	ld.local.u32 	%r59, [%rd8+16];
	shf.l.wrap.b32 	%r83, %r59, %r83, %r18;
$L__BB0_23:
	shr.u32 	%r60, %r82, 30;
	shf.l.wrap.b32 	%r61, %r83, %r82, 2;
	shl.b32 	%r62, %r83, 2;
	shr.u32 	%r63, %r61, 31;
	add.s32 	%r64, %r63, %r60;
	neg.s32 	%r65, %r64;
	setp.lt.s32 	%p22, %r15, 0;
	selp.b32 	%r84, %r65, %r64, %p22;
	xor.b32  	%r66, %r61, %r15;
	shr.s32 	%r67, %r61, 31;
	xor.b32  	%r68, %r67, %r61;
	xor.b32  	%r69, %r67, %r62;
	cvt.u64.u32 	%rd15, %r68;
	shl.b64 	%rd16, %rd15, 32;
	cvt.u64.u32 	%rd17, %r69;
	or.b64  	%rd18, %rd16, %rd17;
	cvt.rn.f64.s64 	%fd18, %rd18;
	mul.f64 	%fd19, %fd18, 0d3BF921FB54442D19;
	cvt.rn.f32.f64 	%f102, %fd19;
	neg.f32 	%f103, %f102;
	setp.lt.s32 	%p23, %r66, 0;
	selp.f32 	%f143, %f103, %f102, %p23;
$L__BB0_24:
	and.b32  	%r71, %r84, 3;
	cvt.rn.f32.u32 	%f105, %r71;
	fma.rn.f32 	%f106, %f105, 0f3FC90FDB, 0fBF490FDB;
	add.f32 	%f107, %f143, %f106;
	mul.f32 	%f108, %f107, 0f3F22F983;
	cvt.rni.s32.f32 	%r72, %f108;
	cvt.rn.f32.s32 	%f109, %r72;
	fma.rn.f32 	%f110, %f109, 0fBFC90FDA, %f107;
	fma.rn.f32 	%f111, %f109, 0fB3A22168, %f110;
	add.s32 	%r73, %r72, 1;
	mul.rn.f32 	%f112, %f111, %f111;
	and.b32  	%r74, %r72, 1;
	setp.eq.b32 	%p24, %r74, 1;
	selp.f32 	%f113, %f111, 0f3F800000, %p24;
	fma.rn.f32 	%f114, %f112, %f113, 0f00000000;
	fma.rn.f32 	%f115, %f112, 0f37CBAC00, 0fBAB607ED;
	selp.f32 	%f116, 0fB94D4153, %f115, %p24;
	selp.f32 	%f117, 0f3C0885E4, 0f3D2AAABB, %p24;
	fma.rn.f32 	%f118, %f116, %f112, %f117;
	selp.f32 	%f119, 0fBE2AAAA8, 0fBEFFFFFF, %p24;
	fma.rn.f32 	%f120, %f118, %f112, %f119;
	fma.rn.f32 	%f121, %f120, %f114, %f113;
	and.b32  	%r75, %r73, 2;
	setp.eq.s32 	%p25, %r75, 0;
	mov.f32 	%f122, 0f00000000;
	sub.f32 	%f123, %f122, %f121;
	selp.f32 	%f124, %f121, %f123, %p25;
	mul.f32 	%f144, %f27, %f124;
$L__BB0_25:
	ld.param.u64 	%rd22, [_Z25TOF_filter_in_freq_kernelPfiff_param_0];
	fma.rn.f32 	%f125, %f23, 0f3BBB989D, 0f3F000000;
	cvt.sat.f32.f32 	%f126, %f125;
	mov.f32 	%f127, 0f4B400001;
	mov.f32 	%f128, 0f437C0000;
	fma.rm.f32 	%f129, %f126, %f128, %f127;
	add.f32 	%f130, %f129, 0fCB40007F;
	neg.f32 	%f131, %f130;
	fma.rn.f32 	%f132, %f23, 0f3FB8AA3B, %f131;
	fma.rn.f32 	%f133, %f23, 0f32A57060, %f132;
	mov.b32 	%r76, %f129;
	shl.b32 	%r77, %r76, 23;
	mov.b32 	%f134, %r77;
	ex2.approx.ftz.f32 	%f135, %f133;
	mul.f32 	%f136, %f135, %f134;
	div.rn.f32 	%f137, %f144, %f136;
	cvta.to.global.u64 	%rd19, %rd22;
	mul.wide.s32 	%rd20, %r78, 4;
	add.s64 	%rd21, %rd19, %rd20;
	st.global.f32 	[%rd21], %f137;
	add.s32 	%r78, %r78, %r4;
	cvt.rn.f32.s32 	%f139, %r78;
	setp.gt.f32 	%p26, %f3, %f139;
	@%p26 bra 	$L__BB0_2;
$L__BB0_26:
	ret;

}


// ===== COMPILED SASS (sm_100) =====

	.target	sm_100

	.elftype	@"ET_EXEC"


//--------------------- .note.nv.tkinfo           --------------------------
	.section	.note.nv.tkinfo,"",@"SHT_NOTE"
	.sectionflags	@"SHF_NOTE_NV_TKINFO"
	.tkinfo
        /*0018*/ 	.word	0x00000002
        /*0030*/ 	.string	""
        /*0030*/ 	.string	"ptxas"
        /*0030*/ 	.string	"Cuda compilation tools, release 13.0, V13.0.88"
        /*0030*/ 	.string	"Build cuda_13.0.r13.0/compiler.36424714_0"
        /*0030*/ 	.string	"-arch sm_100 -m 64 "



//--------------------- .note.nv.cuinfo           --------------------------
	.section	.note.nv.cuinfo,"",@"SHT_NOTE"
	.sectionflags	@"SHF_NOTE_NV_CUINFO"
        /*0018*/ 	.short	0x0002
        /*001a*/ 	.short	0x0064
        /*001c*/ 	.short	0x0082
	.zero		2


//--------------------- .nv.info                  --------------------------
	.section	.nv.info,"",@"SHT_CUDA_INFO"
	.align	4


	//----- nvinfo : EIATTR_REGCOUNT
	.align		4
        /*0000*/ 	.byte	0x04, 0x2f
        /*0002*/ 	.short	(.L_2 - .L_1)
	.align		4
.L_1:
        /*0004*/ 	.word	index@(_Z25TOF_filter_in_freq_kernelPfiff)
        /*0008*/ 	.word	0x00000020


	//----- nvinfo : EIATTR_FRAME_SIZE
	.align		4
.L_2:
        /*000c*/ 	.byte	0x04, 0x11
        /*000e*/ 	.short	(.L_4 - .L_3)
	.align		4
.L_3:
        /*0010*/ 	.word	index@($__internal_1_$__cuda_sm3x_div_rn_noftz_f32_slowpath)
        /*0014*/ 	.word	0x00000020


	//----- nvinfo : EIATTR_FRAME_SIZE
	.align		4
.L_4:
        /*0018*/ 	.byte	0x04, 0x11
        /*001a*/ 	.short	(.L_6 - .L_5)
	.align		4
.L_5:
        /*001c*/ 	.word	index@($__internal_0_$__cuda_sm20_div_rn_f64_full)
        /*0020*/ 	.word	0x00000020


	//----- nvinfo : EIATTR_FRAME_SIZE
	.align		4
.L_6:
        /*0024*/ 	.byte	0x04, 0x11
        /*0026*/ 	.short	(.L_8 - .L_7)
	.align		4
.L_7:
        /*0028*/ 	.word	index@(_Z25TOF_filter_in_freq_kernelPfiff)
        /*002c*/ 	.word	0x00000020


	//----- nvinfo : EIATTR_MIN_STACK_SIZE
	.align		4
.L_8:
        /*0030*/ 	.byte	0x04, 0x12
        /*0032*/ 	.short	(.L_10 - .L_9)
	.align		4
.L_9:
        /*0034*/ 	.word	index@(_Z25TOF_filter_in_freq_kernelPfiff)
        /*0038*/ 	.word	0x00000020
.L_10:


//--------------------- .nv.compat                --------------------------
	.section	.nv.compat,"",@"SHT_CUDA_COMPAT_INFO"
	.align	4
        /*0000*/ 	.byte	0x02, 0x09, 0x00, 0x00, 0x02, 0x02, 0x01, 0x00, 0x02, 0x05, 0x05, 0x00, 0x03, 0x07, 0x01, 0x01
        /*0010*/ 	.byte	0x02, 0x03, 0x00, 0x00, 0x02, 0x06, 0x01, 0x00, 0x04, 0x0b, 0x08, 0x00, 0x01, 0x00, 0x00, 0x00
        /*0020*/ 	.byte	0x00, 0x00, 0x00, 0x00


//--------------------- .nv.info._Z25TOF_filter_in_freq_kernelPfiff --------------------------
	.section	.nv.info._Z25TOF_filter_in_freq_kernelPfiff,"",@"SHT_CUDA_INFO"
	.sectionflags	@""
	.align	4


	//----- nvinfo : EIATTR_CUDA_API_VERSION
	.align		4
        /*0000*/ 	.byte	0x04, 0x37
        /*0002*/ 	.short	(.L_12 - .L_11)
.L_11:
        /*0004*/ 	.word	0x00000082


	//----- nvinfo : EIATTR_KPARAM_INFO
	.align		4
.L_12:
        /*0008*/ 	.byte	0x04, 0x17
        /*000a*/ 	.short	(.L_14 - .L_13)
.L_13:
        /*000c*/ 	.word	0x00000000
        /*0010*/ 	.short	0x0003
        /*0012*/ 	.short	0x0010
        /*0014*/ 	.byte	0x00, 0xf0, 0x11, 0x00


	//----- nvinfo : EIATTR_KPARAM_INFO
	.align		4
.L_14:
        /*0018*/ 	.byte	0x04, 0x17
        /*001a*/ 	.short	(.L_16 - .L_15)
.L_15:
        /*001c*/ 	.word	0x00000000
        /*0020*/ 	.short	0x0002
        /*0022*/ 	.short	0x000c
        /*0024*/ 	.byte	0x00, 0xf0, 0x11, 0x00


	//----- nvinfo : EIATTR_KPARAM_INFO
	.align		4
.L_16:
        /*0028*/ 	.byte	0x04, 0x17
        /*002a*/ 	.short	(.L_18 - .L_17)
.L_17:
        /*002c*/ 	.word	0x00000000
        /*0030*/ 	.short	0x0001
        /*0032*/ 	.short	0x0008
        /*0034*/ 	.byte	0x00, 0xf0, 0x11, 0x00


	//----- nvinfo : EIATTR_KPARAM_INFO
	.align		4
.L_18:
        /*0038*/ 	.byte	0x04, 0x17
        /*003a*/ 	.short	(.L_20 - .L_19)
.L_19:
        /*003c*/ 	.word	0x00000000
        /*0040*/ 	.short	0x0000
        /*0042*/ 	.short	0x0000
        /*0044*/ 	.byte	0x00, 0xf5, 0x21, 0x00


	//----- nvinfo : EIATTR_SPARSE_MMA_MASK
	.align		4
.L_20:
        /*0048*/ 	.byte	0x03, 0x50
        /*004a*/ 	.short	0x0000


	//----- nvinfo : EIATTR_MAXREG_COUNT
	.align		4
        /*004c*/ 	.byte	0x03, 0x1b
        /*004e*/ 	.short	0x00ff


	//----- nvinfo : EIATTR_MERCURY_ISA_VERSION
	.align		4
        /*0050*/ 	.byte	0x03, 0x5f
        /*0052*/ 	.short	0x0101


	//----- nvinfo : EIATTR_VRC_CTA_INIT_COUNT
	.align		4
        /*0054*/ 	.byte	0x02, 0x4a
	.zero		1
	.zero		1


	//----- nvinfo : EIATTR_EXIT_INSTR_OFFSETS
	.align		4
        /*0058*/ 	.byte	0x04, 0x1c
        /*005a*/ 	.short	(.L_22 - .L_21)


	//   ....[0]....
.L_21:
        /*005c*/ 	.word	0x000000b0


	//   ....[1]....
        /*0060*/ 	.word	0x00001850


	//----- nvinfo : EIATTR_CRS_STACK_SIZE
	.align		4
.L_22:
        /*0064*/ 	.byte	0x04, 0x1e
        /*0066*/ 	.short	(.L_24 - .L_23)
.L_23:
        /*0068*/ 	.word	0x00000000


	//----- nvinfo : EIATTR_CBANK_PARAM_SIZE
	.align		4
.L_24:
        /*006c*/ 	.byte	0x03, 0x19
        /*006e*/ 	.short	0x0014


	//----- nvinfo : EIATTR_PARAM_CBANK
	.align		4
        /*0070*/ 	.byte	0x04, 0x0a
        /*0072*/ 	.short	(.L_26 - .L_25)
	.align		4
.L_25:
        /*0074*/ 	.word	index@(.nv.constant0._Z25TOF_filter_in_freq_kernelPfiff)
        /*0078*/ 	.short	0x0380
        /*007a*/ 	.short	0x0014


	//----- nvinfo : EIATTR_SW_WAR
	.align		4
.L_26:
        /*007c*/ 	.byte	0x04, 0x36
        /*007e*/ 	.short	(.L_28 - .L_27)
.L_27:
        /*0080*/ 	.word	0x00000008
.L_28:


//--------------------- .nv.callgraph             --------------------------
	.section	.nv.callgraph,"",@"SHT_CUDA_CALLGRAPH"
	.align	4
	.sectionentsize	8
	.align		4
        /*0000*/ 	.word	0x00000000
	.align		4
        /*0004*/ 	.word	0xffffffff
	.align		4
        /*0008*/ 	.word	0x00000000
	.align		4
        /*000c*/ 	.word	0xfffffffe
	.align		4
        /*0010*/ 	.word	0x00000000
	.align		4
        /*0014*/ 	.word	0xfffffffd
	.align		4
        /*0018*/ 	.word	0x00000000
	.align		4
        /*001c*/ 	.word	0xfffffffc


//--------------------- .nv.constant4             --------------------------
	.section	.nv.constant4,"a",@progbits
	.align	8
	.align		8
.nv.constant4:
        /*0000*/ 	.dword	__cudart_i2opi_f


//--------------------- .text._Z25TOF_filter_in_freq_kernelPfiff --------------------------
	.section	.text._Z25TOF_filter_in_freq_kernelPfiff,"ax",@progbits
	.align	128
        .global         _Z25TOF_filter_in_freq_kernelPfiff
        .type           _Z25TOF_filter_in_freq_kernelPfiff,@function
        .size           _Z25TOF_filter_in_freq_kernelPfiff,(.L_x_39 - _Z25TOF_filter_in_freq_kernelPfiff)
        .other          _Z25TOF_filter_in_freq_kernelPfiff,@"STO_CUDA_ENTRY STV_DEFAULT"
_Z25TOF_filter_in_freq_kernelPfiff:
.text._Z25TOF_filter_in_freq_kernelPfiff:
[----:B------:R-:W0:Y:S01]  /*0000*/  LDC R1, c[0x0][0x37c] ;  /* 0x0000df00ff017b82 */ /* 0x000e220000000800 */
[----:B------:R-:W1:Y:S01]  /*0010*/  S2R R7, SR_TID.X ;  /* 0x0000000000077919 */ /* 0x000e620000002100 */
[----:B------:R-:W2:Y:S01]  /*0020*/  LDCU.64 UR4, c[0x0][0x388] ;  /* 0x00007100ff0477ac */ /* 0x000ea20008000a00 */
[----:B0-----:R-:W-:Y:S01]  /*0030*/  VIADD R1, R1, 0xffffffe0 ;  /* 0xffffffe001017836 */ /* 0x001fe20000000000 */
[----:B------:R-:W1:Y:S01]  /*0040*/  S2R R0, SR_CTAID.X ;  /* 0x0000000000007919 */ /* 0x000e620000002500 */
[----:B------:R-:W1:Y:S01]  /*0050*/  LDCU UR7, c[0x0][0x360] ;  /* 0x00006c00ff0777ac */ /* 0x000e620008000800 */
[----:B--2---:R-:W-:-:S05]  /*0060*/  I2FP.F32.S32 R4, UR4 ;  /* 0x0000000400047c45 */ /* 0x004fca0008201400 */
[----:B------:R-:W-:Y:S01]  /*0070*/  FMUL R5, R4, UR5 ;  /* 0x0000000504057c20 */ /* 0x000fe20008400000 */
[----:B-1----:R-:W-:-:S05]  /*0080*/  IMAD R7, R0, UR7, R7 ;  /* 0x0000000700077c24 */ /* 0x002fca000f8e0207 */
[----:B------:R-:W-:-:S04]  /*0090*/  I2FP.F32.S32 R0, R7 ;  /* 0x0000000700007245 */ /* 0x000fc80000201400 */
[----:B------:R-:W-:-:S13]  /*00a0*/  FSETP.GT.AND P0, PT, R5, R0, PT ;  /* 0x000000000500720b */ /* 0x000fda0003f04000 */
[----:B------:R-:W-:Y:S05]  /*00b0*/  @!P0 EXIT ;  /* 0x000000000000894d */ /* 0x000fea0003800000 */
[----:B------:R-:W0:Y:S01]  /*00c0*/  F2I.TRUNC.NTZ R2, UR5 ;  /* 0x0000000500027d05 */ /* 0x000e22000820f100 */
[----:B------:R-:W1:Y:S01]  /*00d0*/  LDCU UR6, c[0x0][0x390] ;  /* 0x00007200ff0677ac */ /* 0x000e620008000800 */
[C---:B------:R-:W-:Y:S01]  /*00e0*/  FMUL R3, |R4|.reuse, 8388608 ;  /* 0x4b00000004037820 */ /* 0x040fe20000400200 */
[----:B------:R-:W-:Y:S01]  /*00f0*/  FADD R24, |R4|, -RZ ;  /* 0x800000ff04187221 */ /* 0x000fe20000000200 */
[----:B------:R-:W-:-:S03]  /*0100*/  ULEA.HI UR4, UR4, UR4, URZ, 0x1 ;  /* 0x0000000404047291 */ /* 0x000fc6000f8f08ff */
[----:B------:R-:W-:Y:S01]  /*0110*/  R2UR UR8, R3 ;  /* 0x00000000030872ca */ /* 0x000fe200000e0000 */
[----:B------:R-:W2:Y:S01]  /*0120*/  LDCU UR5, c[0x0][0x370] ;  /* 0x00006e00ff0577ac */ /* 0x000ea20008000800 */
[----:B------:R-:W-:Y:S01]  /*0130*/  USHF.R.S32.HI UR4, URZ, 0x1, UR4 ;  /* 0x00000001ff047899 */ /* 0x000fe20008011404 */
[----:B------:R-:W-:Y:S01]  /*0140*/  UMOV UR10, 0xbe71eaa3 ;  /* 0xbe71eaa3000a7882 */ /* 0x000fe20000000000 */
[----:B0-----:R-:W-:Y:S01]  /*0150*/  LEA.HI R2, R2, R2, RZ, 0x1 ;  /* 0x0000000202027211 */ /* 0x001fe200078f08ff */
[----:B------:R-:W-:Y:S01]  /*0160*/  UMOV UR11, 0x4023bd3c ;  /* 0x4023bd3c000b7882 */ /* 0x000fe20000000000 */
[----:B------:R-:W0:Y:S02]  /*0170*/  LDCU.64 UR14, c[0x0][0x358] ;  /* 0x00006b00ff0e77ac */ /* 0x000e240008000a00 */
[----:B------:R-:W-:Y:S01]  /*0180*/  I2FP.F32.S32 R10, UR4 ;  /* 0x00000004000a7c45 */ /* 0x000fe20008201400 */
[----:B-1----:R-:W1:Y:S01]  /*0190*/  F2F.F64.F32 R8, UR6 ;  /* 0x0000000600087d10 */ /* 0x002e620008201800 */
[----:B------:R-:W-:-:S03]  /*01a0*/  SHF.R.S32.HI R2, RZ, 0x1, R2 ;  /* 0x00000001ff027819 */ /* 0x000fc60000011402 */
[----:B------:R-:W-:Y:S02]  /*01b0*/  ULOP3.LUT UR4, UR8, 0x7fffff, URZ, 0xc0, !UPT ;  /* 0x007fffff08047892 */ /* 0x000fe4000f8ec0ff */
[----:B------:R-:W-:Y:S01]  /*01c0*/  ULOP3.LUT UR9, UR8, 0xff800000, URZ, 0xc0, !UPT ;  /* 0xff80000008097892 */ /* 0x000fe2000f8ec0ff */
[----:B------:R-:W-:Y:S01]  /*01d0*/  I2FP.F32.S32 R12, R2 ;  /* 0x00000002000c7245 */ /* 0x000fe20000201400 */
[----:B------:R-:W-:Y:S01]  /*01e0*/  ULOP3.LUT UR6, UR4, 0x3f800000, URZ, 0xfc, !UPT ;  /* 0x3f80000004067892 */ /* 0x000fe2000f8efcff */
[----:B------:R-:W3:Y:S01]  /*01f0*/  F2F.F64.F32 R10, R10 ;  /* 0x0000000a000a7310 */ /* 0x000ee20000201800 */
[----:B--2---:R-:W-:Y:S01]  /*0200*/  UIMAD UR7, UR7, UR5, URZ ;  /* 0x00000005070772a4 */ /* 0x004fe2000f8e02ff */
[----:B-1----:R-:W-:-:S06]  /*0210*/  DMUL R2, R8, UR10 ;  /* 0x0000000a08027c28 */ /* 0x002fcc0008000000 */
[----:B------:R-:W1:Y:S01]  /*0220*/  F2F.F64.F32 R12, R12 ;  /* 0x0000000c000c7310 */ /* 0x000e620000201800 */
[----:B---3--:R-:W-:-:S07]  /*0230*/  R2UR UR10, R10 ;  /* 0x000000000a0a72ca */ /* 0x008fce00000e0000 */
[----:B------:R-:W2:Y:S01]  /*0240*/  MUFU.RCP R6, UR6 ;  /* 0x0000000600067d08 */ /* 0x000ea20008001000 */
[----:B------:R-:W-:Y:S01]  /*0250*/  R2UR UR11, R11 ;  /* 0x000000000b0b72ca */ /* 0x000fe200000e0000 */
[----:B------:R-:W-:Y:S01]  /*0260*/  DMUL R8, R8, R2 ;  /* 0x0000000208087228 */ /* 0x000fe20000000000 */
[----:B------:R-:W-:Y:S01]  /*0270*/  IMAD.MOV.U32 R2, RZ, RZ, R0 ;  /* 0x000000ffff027224 */ /* 0x000fe200078e0000 */
[----:B-1----:R-:W-:Y:S02]  /*0280*/  R2UR UR12, R12 ;  /* 0x000000000c0c72ca */ /* 0x002fe400000e0000 */
[----:B0-----:R-:W-:-:S15]  /*0290*/  R2UR UR13, R13 ;  /* 0x000000000d0d72ca */ /* 0x001fde00000e0000 */
.L_x_20:
[C---:B------:R-:W-:Y:S01]  /*02a0*/  FSETP.GEU.AND P0, PT, |R2|.reuse, |R4|, PT ;  /* 0x400000040200720b */ /* 0x040fe20003f0e200 */
[----:B------:R-:W-:Y:S01]  /*02b0*/  BSSY.RECONVERGENT B0, `(.L_x_0) ;  /* 0x000003f000007945 */ /* 0x000fe20003800200 */
[----:B------:R-:W-:-:S11]  /*02c0*/  FADD R13, |R2|, -RZ ;  /* 0x800000ff020d7221 */ /* 0x000fd60000000200 */
[----:B------:R-:W-:Y:S05]  /*02d0*/  @!P0 BRA `(.L_x_1) ;  /* 0x0000000000f08947 */ /* 0x000fea0003800000 */
[----:B------:R-:W-:-:S13]  /*02e0*/  FSETP.GTU.AND P0, PT, R13, UR8, PT ;  /* 0x000000080d007c0b */ /* 0x000fda000bf0c000 */
[----:B------:R-:W-:Y:S05]  /*02f0*/  @P0 BRA `(.L_x_2) ;  /* 0x0000000000740947 */ /* 0x000fea0003800000 */
[C---:B------:R-:W-:Y:S01]  /*0300*/  FMUL R3, |R4|.reuse, 16777216 ;  /* 0x4b80000004037820 */ /* 0x040fe20000400200 */
[----:B------:R-:W-:Y:S01]  /*0310*/  FSETP.GEU.AND P0, PT, |R4|, 1.175494350822287508e-38, PT ;  /* 0x008000000400780b */ /* 0x000fe20003f0e200 */
[----:B------:R-:W-:Y:S01]  /*0320*/  FMUL R0, R13, 16777216 ;  /* 0x4b8000000d007820 */ /* 0x000fe20000400000 */
[----:B------:R-:W-:Y:S02]  /*0330*/  BSSY.RECONVERGENT B1, `(.L_x_3) ;  /* 0x0000017000017945 */ /* 0x000fe40003800200 */
[----:B------:R-:W-:Y:S02]  /*0340*/  FSEL R3, R3, |R4|, !P0 ;  /* 0x4000000403037208 */ /* 0x000fe40004000000 */
[----:B------:R-:W-:-:S04]  /*0350*/  FSEL R0, R0, R13, !P0 ;  /* 0x0000000d00007208 */ /* 0x000fc80004000000 */
[----:B------:R-:W0:Y:S02]  /*0360*/  MUFU.RCP R3, R3 ;  /* 0x0000000300037308 */ /* 0x000e240000001000 */
[----:B0-----:R-:W-:-:S06]  /*0370*/  FMUL R0, R3, R0 ;  /* 0x0000000003007220 */ /* 0x001fcc0000400000 */
[----:B------:R-:W0:Y:S02]  /*0380*/  FRND.TRUNC R0, R0 ;  /* 0x0000000000007307 */ /* 0x000e24000020d000 */
[----:B0-----:R-:W-:-:S05]  /*0390*/  FFMA R11, -|R4|, R0, R13 ;  /* 0x00000000040b7223 */ /* 0x001fca000000030d */
[----:B------:R-:W-:-:S13]  /*03a0*/  ISETP.GE.U32.AND P0, PT, R11, R24, PT ;  /* 0x000000180b00720c */ /* 0x000fda0003f06070 */
[----:B------:R-:W-:Y:S05]  /*03b0*/  @!P0 BRA `(.L_x_4) ;  /* 0x0000000000388947 */ /* 0x000fea0003800000 */
[----:B------:R-:W-:-:S04]  /*03c0*/  ISETP.GE.U32.AND P0, PT, R11, -0x7fffffff, PT ;  /* 0x800000010b00780c */ /* 0x000fc80003f06070 */
[----:B------:R-:W-:-:S09]  /*03d0*/  FSETP.GEU.OR P1, PT, R11, -|R4|, !P0 ;  /* 0xc00000040b00720b */ /* 0x000fd2000472e400 */
[----:B------:R-:W-:-:S04]  /*03e0*/  @P0 FADD R3, R0, -1 ;  /* 0xbf80000000030421 */ /* 0x000fc80000000000 */
[----:B------:R-:W-:-:S04]  /*03f0*/  @!P1 FADD R3, R3, -1 ;  /* 0xbf80000003039421 */ /* 0x000fc80000000000 */
[----:B------:R-:W-:Y:S01]  /*0400*/  @P0 IMAD.MOV.U32 R0, RZ, RZ, R3 ;  /* 0x000000ffff000224 */ /* 0x000fe200078e0003 */
[----:B------:R-:W-:Y:S06]  /*0410*/  @P0 BRA `(.L_x_4) ;  /* 0x0000000000200947 */ /* 0x000fec0003800000 */
[----:B------:R-:W-:Y:S01]  /*0420*/  FADD R3, |R4|, |R4| ;  /* 0x4000000404037221 */ /* 0x000fe20000000200 */
[----:B------:R-:W-:-:S04]  /*0430*/  FADD R0, R0, 1 ;  /* 0x3f80000000007421 */ /* 0x000fc80000000000 */
[----:B------:R-:W-:-:S13]  /*0440*/  FSETP.GE.AND P0, PT, R11, R3, PT ;  /* 0x000000030b00720b */ /* 0x000fda0003f06000 */
[----:B------:R-:W-:-:S05]  /*0450*/  @P0 FFMA R3, |R4|, -3, R11 ;  /* 0xc040000004030823 */ /* 0x000fca000000020b */
[----:B------:R-:W-:Y:S01]  /*0460*/  FSETP.GE.AND P1, PT, R3, RZ, P0 ;  /* 0x000000ff0300720b */ /* 0x000fe20000726000 */
[----:B------:R-:W-:-:S12]  /*0470*/  @P0 FADD R3, R0, 1 ;  /* 0x3f80000000030421 */ /* 0x000fd80000000000 */
[----:B------:R-:W-:-:S04]  /*0480*/  @P1 FADD R3, R3, 1 ;  /* 0x3f80000003031421 */ /* 0x000fc80000000000 */
[----:B------:R-:W-:-:S07]  /*0490*/  @P0 IMAD.MOV.U32 R0, RZ, RZ, R3 ;  /* 0x000000ffff000224 */ /* 0x000fce00078e0003 */
.L_x_4:
[----:B------:R-:W-:Y:S05]  /*04a0*/  BSYNC.RECONVERGENT B1 ;  /* 0x0000000000017941 */ /* 0x000fea0003800200 */
.L_x_3:
[----:B------:R-:W-:Y:S01]  /*04b0*/  FFMA R13, -|R4|, R0, R13 ;  /* 0x00000000040d7223 */ /* 0x000fe2000000030d */
[----:B------:R-:W-:Y:S06]  /*04c0*/  BRA `(.L_x_1) ;  /* 0x0000000000747947 */ /* 0x000fec0003800000 */
.L_x_2:
[C---:B------:R-:W-:Y:S01]  /*04d0*/  IADD3 R0, PT, PT, R13.reuse, -UR9, RZ ;  /* 0x800000090d007c10 */ /* 0x040fe2000fffe0ff */
[----:B------:R-:W-:Y:S01]  /*04e0*/  IMAD.U32 R3, RZ, RZ, UR9 ;  /* 0x00000009ff037e24 */ /* 0x000fe2000f8e00ff */
[C---:B------:R-:W-:Y:S01]  /*04f0*/  ISETP.GT.U32.AND P0, PT, R13.reuse, 0x7f7fffff, PT ;  /* 0x7f7fffff0d00780c */ /* 0x040fe20003f04070 */
[----:B------:R-:W-:Y:S01]  /*0500*/  BSSY.RECONVERGENT B1, `(.L_x_5) ;  /* 0x0000017000017945 */ /* 0x000fe20003800200 */
[----:B------:R-:W-:Y:S02]  /*0510*/  LOP3.LUT R0, R0, 0xff800000, RZ, 0xc0, !PT ;  /* 0xff80000000007812 */ /* 0x000fe400078ec0ff */
[----:B------:R-:W-:Y:S02]  /*0520*/  LOP3.LUT R13, R13, 0x7fffff, RZ, 0xc0, !PT ;  /* 0x007fffff0d0d7812 */ /* 0x000fe400078ec0ff */
[----:B------:R-:W-:Y:S01]  /*0530*/  FSETP.GT.AND P2, PT, |R4|, RZ, PT ;  /* 0x000000ff0400720b */ /* 0x000fe20003f44200 */
[----:B------:R-:W-:Y:S01]  /*0540*/  VIADD R0, R0, 0xb800000 ;  /* 0x0b80000000007836 */ /* 0x000fe20000000000 */
[----:B------:R-:W-:-:S02]  /*0550*/  FSEL R3, R3, +QNAN , !P0 ;  /* 0x7fffffff03037808 */ /* 0x000fc40004000000 */
[----:B------:R-:W-:Y:S02]  /*0560*/  LOP3.LUT R13, R13, 0x3f800000, RZ, 0xfc, !PT ;  /* 0x3f8000000d0d7812 */ /* 0x000fe400078efcff */
[----:B------:R-:W-:Y:S02]  /*0570*/  ISETP.NE.AND P1, PT, R0, RZ, PT ;  /* 0x000000ff0000720c */ /* 0x000fe40003f25270 */
[----:B------:R-:W-:-:S11]  /*0580*/  FSEL R12, R3, +QNAN , P2 ;  /* 0x7fffffff030c7808 */ /* 0x000fd60001000000 */
[----:B------:R-:W-:Y:S05]  /*0590*/  @!P1 BRA `(.L_x_6) ;  /* 0x0000000000349947 */ /* 0x000fea0003800000 */
.L_x_7:
[----:B------:R-:W-:-:S05]  /*05a0*/  VIMNMX.U32 R3, PT, PT, R0, 0xb800000, PT ;  /* 0x0b80000000037848 */ /* 0x000fca0003fe0000 */
[----:B------:R-:W-:Y:S02]  /*05b0*/  IMAD.IADD R13, R3, 0x1, R13 ;  /* 0x00000001030d7824 */ /* 0x000fe400078e020d */
[----:B------:R-:W-:Y:S02]  /*05c0*/  IMAD.IADD R0, R0, 0x1, -R3 ;  /* 0x0000000100007824 */ /* 0x000fe400078e0a03 */
[----:B--2---:R-:W-:-:S03]  /*05d0*/  FMUL R10, R6, R13 ;  /* 0x0000000d060a7220 */ /* 0x004fc60000400000 */
[----:B------:R-:W-:Y:S01]  /*05e0*/  ISETP.NE.AND P1, PT, R0, RZ, PT ;  /* 0x000000ff0000720c */ /* 0x000fe20003f25270 */
[----:B------:R-:W-:-:S04]  /*05f0*/  FFMA R11, R10, -UR6, R13 ;  /* 0x800000060a0b7c23 */ /* 0x000fc8000800000d */
[----:B------:R-:W-:-:S04]  /*0600*/  FFMA R10, R6, R11, R10 ;  /* 0x0000000b060a7223 */ /* 0x000fc8000000000a */
[----:B------:R-:W-:-:S04]  /*0610*/  FFMA R11, R10, -UR6, R13 ;  /* 0x800000060a0b7c23 */ /* 0x000fc8000800000d */
[----:B------:R-:W-:-:S04]  /*0620*/  FFMA.RZ R11, R6, R11, R10 ;  /* 0x0000000b060b7223 */ /* 0x000fc8000000c00a */
[----:B------:R-:W0:Y:S02]  /*0630*/  FRND.TRUNC R10, R11 ;  /* 0x0000000b000a7307 */ /* 0x000e24000020d000 */
[----:B0-----:R-:W-:-:S05]  /*0640*/  FFMA R13, R10, -UR6, R13 ;  /* 0x800000060a0d7c23 */ /* 0x001fca000800000d */
[----:B------:R-:W-:-:S13]  /*0650*/  ISETP.NE.AND P0, PT, R13, RZ, PT ;  /* 0x000000ff0d00720c */ /* 0x000fda0003f05270 */
[----:B------:R-:W-:Y:S05]  /*0660*/  @P0 BRA P1, `(.L_x_7) ;  /* 0xfffffffc00cc0947 */ /* 0x000fea000083ffff */
.L_x_6:
[----:B------:R-:W-:Y:S05]  /*0670*/  BSYNC.RECONVERGENT B1 ;  /* 0x0000000000017941 */ /* 0x000fea0003800200 */
.L_x_5:
[----:B------:R-:W-:-:S04]  /*0680*/  FMUL R13, R13, 1.1920928955078125e-07 ;  /* 0x340000000d0d7820 */ /* 0x000fc80000400000 */
[----:B------:R-:W-:-:S07]  /*0690*/  FMUL R13, R12, R13 ;  /* 0x0000000d0c0d7220 */ /* 0x000fce0000400000 */
.L_x_1:
[----:B------:R-:W-:Y:S05]  /*06a0*/  BSYNC.RECONVERGENT B0 ;  /* 0x0000000000007941 */ /* 0x000fea0003800200 */
.L_x_0:
[----:B------:R-:W0:Y:S01]  /*06b0*/  LDC R0, c[0x0][0x388] ;  /* 0x0000e200ff007b82 */ /* 0x000e220000000800 */
[----:B------:R-:W1:Y:S01]  /*06c0*/  MUFU.RCP64H R3, UR11 ;  /* 0x0000000b00037d08 */ /* 0x000e620008001800 */
[C---:B------:R-:W-:Y:S01]  /*06d0*/  FSETP.NAN.AND P0, PT, |R13|.reuse, |R13|, PT ;  /* 0x4000000d0d00720b */ /* 0x040fe20003f08200 */
[----:B------:R-:W-:Y:S01]  /*06e0*/  IMAD.U32 R12, RZ, RZ, UR10 ;  /* 0x0000000aff0c7e24 */ /* 0x000fe2000f8e00ff */
[C---:B------:R-:W-:Y:S01]  /*06f0*/  LOP3.LUT R2, R13.reuse, 0x80000000, R2, 0xb8, !PT ;  /* 0x800000000d027812 */ /* 0x040fe200078eb802 */
[----:B------:R-:W-:Y:S03]  /*0700*/  BSSY.RECONVERGENT B0, `(.L_x_8) ;  /* 0x000003b000007945 */ /* 0x000fe60003800200 */
[----:B------:R-:W-:Y:S01]  /*0710*/  FSEL R18, R13, R2, P0 ;  /* 0x000000020d127208 */ /* 0x000fe20000000000 */
[----:B------:R-:W-:Y:S02]  /*0720*/  IMAD.U32 R13, RZ, RZ, UR11 ;  /* 0x0000000bff0d7e24 */ /* 0x000fe4000f8e00ff */
[----:B------:R-:W-:-:S03]  /*0730*/  IMAD.MOV.U32 R2, RZ, RZ, 0x1 ;  /* 0x00000001ff027424 */ /* 0x000fc600078e00ff */
[----:B------:R-:W3:Y:S03]  /*0740*/  F2I.TRUNC.NTZ R18, R18 ;  /* 0x0000001200127305 */ /* 0x000ee6000020f100 */
[----:B-1----:R-:W-:Y:S01]  /*0750*/  DFMA R12, R2, -R12, 1 ;  /* 0x3ff00000020c742b */ /* 0x002fe2000000080c */
[----:B0-----:R-:W-:-:S07]  /*0760*/  IABS R16, R0 ;  /* 0x0000000000107213 */ /* 0x001fce0000000000 */
[----:B------:R-:W-:Y:S01]  /*0770*/  DFMA R12, R12, R12, R12 ;  /* 0x0000000c0c0c722b */ /* 0x000fe2000000000c */
[----:B------:R-:W0:Y:S01]  /*0780*/  I2F.RP R14, R16 ;  /* 0x00000010000e7306 */ /* 0x000e220000209400 */
[----:B---3--:R-:W-:-:S04]  /*0790*/  IADD3 R17, PT, PT, -R18, R7, RZ ;  /* 0x0000000712117210 */ /* 0x008fc80007ffe1ff */
[----:B------:R-:W-:Y:S02]  /*07a0*/  IABS R19, R17 ;  /* 0x0000001100137213 */ /* 0x000fe40000000000 */
[----:B------:R-:W-:Y:S01]  /*07b0*/  DFMA R2, R2, R12, R2 ;  /* 0x0000000c0202722b */ /* 0x000fe20000000002 */
[----:B------:R-:W-:Y:S01]  /*07c0*/  LOP3.LUT R17, R17, R0, RZ, 0x3c, !PT ;  /* 0x0000000011117212 */ /* 0x000fe200078e3cff */
[----:B------:R-:W-:Y:S02]  /*07d0*/  IMAD.U32 R12, RZ, RZ, UR10 ;  /* 0x0000000aff0c7e24 */ /* 0x000fe4000f8e00ff */
[----:B------:R-:W-:Y:S01]  /*07e0*/  IMAD.U32 R13, RZ, RZ, UR11 ;  /* 0x0000000bff0d7e24 */ /* 0x000fe2000f8e00ff */
[----:B------:R-:W-:Y:S01]  /*07f0*/  ISETP.GE.AND P0, PT, R17, RZ, PT ;  /* 0x000000ff1100720c */ /* 0x000fe20003f06270 */
[----:B0-----:R-:W0:Y:S04]  /*0800*/  MUFU.RCP R14, R14 ;  /* 0x0000000e000e7308 */ /* 0x001e280000001000 */
[----:B------:R-:W-:Y:S01]  /*0810*/  DADD R12, R12, -0.5 ;  /* 0xbfe000000c0c7429 */ /* 0x000fe20000000000 */
[----:B0-----:R-:W-:Y:S01]  /*0820*/  IADD3 R10, PT, PT, R14, 0xffffffe, RZ ;  /* 0x0ffffffe0e0a7810 */ /* 0x001fe20007ffe0ff */
[----:B------:R-:W-:-:S03]  /*0830*/  IMAD.U32 R14, RZ, RZ, UR10 ;  /* 0x0000000aff0e7e24 */ /* 0x000fc6000f8e00ff */
[----:B------:R0:W1:Y:S02]  /*0840*/  F2I.FTZ.U32.TRUNC.NTZ R11, R10 ;  /* 0x0000000a000b7305 */ /* 0x000064000021f000 */
[----:B0-----:R-:W-:Y:S02]  /*0850*/  IMAD.MOV.U32 R10, RZ, RZ, RZ ;  /* 0x000000ffff0a7224 */ /* 0x001fe400078e00ff */
[----:B-1----:R-:W-:-:S04]  /*0860*/  IMAD.MOV R15, RZ, RZ, -R11 ;  /* 0x000000ffff0f7224 */ /* 0x002fc800078e0a0b */
[----:B------:R-:W-:-:S04]  /*0870*/  IMAD R15, R15, R16, RZ ;  /* 0x000000100f0f7224 */ /* 0x000fc800078e02ff */
[----:B------:R-:W-:Y:S01]  /*0880*/  IMAD.HI.U32 R20, R11, R15, R10 ;  /* 0x0000000f0b147227 */ /* 0x000fe200078e000a */
[----:B------:R-:W-:Y:S01]  /*0890*/  MOV R15, UR11 ;  /* 0x0000000b000f7c02 */ /* 0x000fe20008000f00 */
[----:B------:R-:W0:Y:S04]  /*08a0*/  I2F.F64 R10, R18 ;  /* 0x00000012000a7312 */ /* 0x000e280000201c00 */
[----:B------:R-:W-:Y:S01]  /*08b0*/  IMAD.HI.U32 R25, R20, R19, RZ ;  /* 0x0000001314197227 */ /* 0x000fe200078e00ff */
[----:B------:R-:W-:-:S03]  /*08c0*/  DFMA R14, R2, -R14, 1 ;  /* 0x3ff00000020e742b */ /* 0x000fc6000000080e */
[----:B------:R-:W-:-:S04]  /*08d0*/  IMAD.MOV R20, RZ, RZ, -R25 ;  /* 0x000000ffff147224 */ /* 0x000fc800078e0a19 */
[C---:B------:R-:W-:Y:S01]  /*08e0*/  IMAD R19, R16.reuse, R20, R19 ;  /* 0x0000001410137224 */ /* 0x040fe200078e0213 */
[----:B------:R-:W-:Y:S02]  /*08f0*/  DFMA R2, R2, R14, R2 ;  /* 0x0000000e0202722b */ /* 0x000fe40000000002 */
[----:B0-----:R-:W-:Y:S02]  /*0900*/  DADD R10, R10, -R12 ;  /* 0x000000000a0a7229 */ /* 0x001fe4000000080c */
[----:B------:R-:W-:-:S06]  /*0910*/  ISETP.GT.U32.AND P1, PT, R16, R19, PT ;  /* 0x000000131000720c */ /* 0x000fcc0003f24070 */
[----:B------:R-:W-:Y:S02]  /*0920*/  DMUL R12, R10, R2 ;  /* 0x000000020a0c7228 */ /* 0x000fe40000000000 */
[----:B------:R-:W-:-:S05]  /*0930*/  FSETP.GEU.AND P3, PT, |R11|, 6.5827683646048100446e-37, PT ;  /* 0x036000000b00780b */ /* 0x000fca0003f6e200 */
[----:B------:R-:W-:Y:S01]  /*0940*/  @!P1 IMAD.IADD R19, R19, 0x1, -R16 ;  /* 0x0000000113139824 */ /* 0x000fe200078e0a10 */
[----:B------:R-:W-:Y:S01]  /*0950*/  DFMA R14, R12, -UR10, R10 ;  /* 0x8000000a0c0e7c2b */ /* 0x000fe2000800000a */
[----:B------:R-:W-:Y:S01]  /*0960*/  @!P1 VIADD R25, R25, 0x1 ;  /* 0x0000000119199836 */ /* 0x000fe20000000000 */
[----:B------:R-:W-:Y:S02]  /*0970*/  ISETP.NE.AND P1, PT, R0, RZ, PT ;  /* 0x000000ff0000720c */ /* 0x000fe40003f25270 */
[----:B------:R-:W-:-:S04]  /*0980*/  ISETP.GE.U32.AND P2, PT, R19, R16, PT ;  /* 0x000000101300720c */ /* 0x000fc80003f46070 */
[----:B------:R-:W-:-:S09]  /*0990*/  DFMA R2, R2, R14, R12 ;  /* 0x0000000e0202722b */ /* 0x000fd2000000000c */
[----:B------:R-:W-:Y:S02]  /*09a0*/  @P2 VIADD R25, R25, 0x1 ;  /* 0x0000000119192836 */ /* 0x000fe40000000000 */
[----:B------:R-:W-:-:S03]  /*09b0*/  FFMA R12, RZ, UR11, R3 ;  /* 0x0000000bff0c7c23 */ /* 0x000fc60008000003 */
[----:B------:R-:W-:Y:S02]  /*09c0*/  @!P0 IADD3 R25, PT, PT, -R25, RZ, RZ ;  /* 0x000000ff19198210 */ /* 0x000fe40007ffe1ff */
[----:B------:R-:W-:Y:S02]  /*09d0*/  FSETP.GT.AND P2, PT, |R12|, 1.469367938527859385e-39, PT ;  /* 0x001000000c00780b */ /* 0x000fe40003f44200 */
[----:B------:R-:W-:-:S11]  /*09e0*/  @!P1 LOP3.LUT R25, RZ, R0, RZ, 0x33, !PT ;  /* 0x00000000ff199212 */ /* 0x000fd600078e33ff */
[----:B------:R-:W-:Y:S05]  /*09f0*/  @P2 BRA P3, `(.L_x_9) ;  /* 0x00000000002c2947 */ /* 0x000fea0001800000 */
[----:B------:R-:W-:Y:S01]  /*0a00*/  IMAD.U32 R2, RZ, RZ, UR10 ;  /* 0x0000000aff027e24 */ /* 0x000fe2000f8e00ff */
[----:B------:R-:W-:Y:S01]  /*0a10*/  MOV R14, R10 ;  /* 0x0000000a000e7202 */ /* 0x000fe20000000f00 */
[----:B------:R-:W-:Y:S01]  /*0a20*/  IMAD.U32 R12, RZ, RZ, UR10 ;  /* 0x0000000aff0c7e24 */ /* 0x000fe2000f8e00ff */
[----:B------:R-:W-:Y:S01]  /*0a30*/  MOV R0, 0xa90 ;  /* 0x00000a9000007802 */ /* 0x000fe20000000f00 */
[----:B------:R-:W-:Y:S02]  /*0a40*/  IMAD.U32 R3, RZ, RZ, UR11 ;  /* 0x0000000bff037e24 */ /* 0x000fe4000f8e00ff */
[----:B------:R-:W-:Y:S02]  /*0a50*/  IMAD.U32 R13, RZ, RZ, UR11 ;  /* 0x0000000bff0d7e24 */ /* 0x000fe4000f8e00ff */
[----:B------:R-:W-:Y:S02]  /*0a60*/  IMAD.MOV.U32 R15, RZ, RZ, R11 ;  /* 0x000000ffff0f7224 */ /* 0x000fe400078e000b */
[----:B------:R-:W-:-:S07]  /*0a70*/  IMAD.MOV.U32 R12, RZ, RZ, R2 ;  /* 0x000000ffff0c7224 */ /* 0x000fce00078e0002 */
[----:B--2---:R-:W-:Y:S05]  /*0a80*/  CALL.REL.NOINC `($__internal_0_$__cuda_sm20_div_rn_f64_full) ;  /* 0x0000000c00747944 */ /* 0x004fea0003c00000 */
[----:B------:R-:W-:Y:S01]  /*0a90*/  IMAD.MOV.U32 R2, RZ, RZ, R18 ;  /* 0x000000ffff027224 */ /* 0x000fe200078e0012 */
[----:B------:R-:W-:-:S07]  /*0aa0*/  MOV R3, R19 ;  /* 0x0000001300037202 */ /* 0x000fce0000000f00 */
.L_x_9:
[----:B------:R-:W-:Y:S05]  /*0ab0*/  BSYNC.RECONVERGENT B0 ;  /* 0x0000000000007941 */ /* 0x000fea0003800200 */
.L_x_8:
[----:B------:R-:W0:Y:S01]  /*0ac0*/  MUFU.RCP64H R11, UR13 ;  /* 0x0000000d000b7d08 */ /* 0x000e220008001800 */
[----:B------:R-:W-:Y:S01]  /*0ad0*/  IMAD.U32 R12, RZ, RZ, UR12 ;  /* 0x0000000cff0c7e24 */ /* 0x000fe2000f8e00ff */
[----:B------:R-:W-:Y:S01]  /*0ae0*/  BSSY.RECONVERGENT B0, `(.L_x_10) ;  /* 0x0000022000007945 */ /* 0x000fe20003800200 */
[----:B------:R-:W-:Y:S02]  /*0af0*/  IMAD.U32 R13, RZ, RZ, UR13 ;  /* 0x0000000dff0d7e24 */ /* 0x000fe4000f8e00ff */
[----:B------:R-:W-:Y:S02]  /*0b00*/  IMAD.MOV.U32 R10, RZ, RZ, 0x1 ;  /* 0x00000001ff0a7424 */ /* 0x000fe400078e00ff */
[----:B------:R-:W-:Y:S02]  /*0b10*/  IMAD.U32 R16, RZ, RZ, UR12 ;  /* 0x0000000cff107e24 */ /* 0x000fe4000f8e00ff */
[----:B------:R-:W-:Y:S02]  /*0b20*/  IMAD.U32 R17, RZ, RZ, UR13 ;  /* 0x0000000dff117e24 */ /* 0x000fe4000f8e00ff */
[----:B0-----:R-:W-:-:S08]  /*0b30*/  DFMA R12, R10, -R12, 1 ;  /* 0x3ff000000a0c742b */ /* 0x001fd0000000080c */
[----:B------:R-:W-:Y:S02]  /*0b40*/  DFMA R14, R12, R12, R12 ;  /* 0x0000000c0c0e722b */ /* 0x000fe4000000000c */
[----:B------:R-:W0:Y:S06]  /*0b50*/  I2F.F64 R12, R25 ;  /* 0x00000019000c7312 */ /* 0x000e2c0000201c00 */
[----:B------:R-:W-:Y:S01]  /*0b60*/  DFMA R14, R10, R14, R10 ;  /* 0x0000000e0a0e722b */ /* 0x000fe2000000000a */
[----:B------:R-:W-:Y:S01]  /*0b70*/  MOV R10, UR12 ;  /* 0x0000000c000a7c02 */ /* 0x000fe20008000f00 */
[----:B------:R-:W-:-:S06]  /*0b80*/  IMAD.U32 R11, RZ, RZ, UR13 ;  /* 0x0000000dff0b7e24 */ /* 0x000fcc000f8e00ff */
[----:B------:R-:W-:Y:S02]  /*0b90*/  DFMA R16, R14, -R16, 1 ;  /* 0x3ff000000e10742b */ /* 0x000fe40000000810 */
[----:B------:R-:W-:-:S06]  /*0ba0*/  DADD R10, R10, -0.5 ;  /* 0xbfe000000a0a7429 */ /* 0x000fcc0000000000 */
[----:B------:R-:W-:Y:S02]  /*0bb0*/  DFMA R16, R14, R16, R14 ;  /* 0x000000100e10722b */ /* 0x000fe4000000000e */
[----:B0-----:R-:W-:-:S08]  /*0bc0*/  DADD R12, R12, -R10 ;  /* 0x000000000c0c7229 */ /* 0x001fd0000000080a */
[----:B------:R-:W-:Y:S02]  /*0bd0*/  DMUL R10, R12, R16 ;  /* 0x000000100c0a7228 */ /* 0x000fe40000000000 */
[----:B------:R-:W-:-:S06]  /*0be0*/  FSETP.GEU.AND P1, PT, |R13|, 6.5827683646048100446e-37, PT ;  /* 0x036000000d00780b */ /* 0x000fcc0003f2e200 */
[----:B------:R-:W-:-:S08]  /*0bf0*/  DFMA R14, R10, -UR12, R12 ;  /* 0x8000000c0a0e7c2b */ /* 0x000fd0000800000c */
[----:B------:R-:W-:-:S10]  /*0c00*/  DFMA R10, R16, R14, R10 ;  /* 0x0000000e100a722b */ /* 0x000fd4000000000a */
[----:B------:R-:W-:-:S05]  /*0c10*/  FFMA R0, RZ, UR13, R11 ;  /* 0x0000000dff007c23 */ /* 0x000fca000800000b */
[----:B------:R-:W-:-:S13]  /*0c20*/  FSETP.GT.AND P0, PT, |R0|, 1.469367938527859385e-39, PT ;  /* 0x001000000000780b */ /* 0x000fda0003f04200 */
[----:B------:R-:W-:Y:S05]  /*0c30*/  @P0 BRA P1, `(.L_x_11) ;  /* 0x0000000000300947 */ /* 0x000fea0000800000 */
[----:B------:R-:W-:Y:S01]  /*0c40*/  MOV R10, UR12 ;  /* 0x0000000c000a7c02 */ /* 0x000fe20008000f00 */
[----:B------:R-:W-:Y:S01]  /*0c50*/  IMAD.U32 R17, RZ, RZ, UR13 ;  /* 0x0000000dff117e24 */ /* 0x000fe2000f8e00ff */
[----:B------:R-:W-:Y:S01]  /*0c60*/  MOV R14, R12 ;  /* 0x0000000c000e7202 */ /* 0x000fe20000000f00 */
[----:B------:R-:W-:Y:S01]  /*0c70*/  IMAD.MOV.U32 R15, RZ, RZ, R13 ;  /* 0x000000ffff0f7224 */ /* 0x000fe200078e000d */
[----:B------:R-:W-:Y:S01]  /*0c80*/  MOV R0, 0xce0 ;  /* 0x00000ce000007802 */ /* 0x000fe20000000f00 */
[----:B------:R-:W-:Y:S02]  /*0c90*/  IMAD.U32 R11, RZ, RZ, UR13 ;  /* 0x0000000dff0b7e24 */ /* 0x000fe4000f8e00ff */
[----:B------:R-:W-:Y:S02]  /*0ca0*/  IMAD.U32 R16, RZ, RZ, UR12 ;  /* 0x0000000cff107e24 */ /* 0x000fe4000f8e00ff */
[----:B------:R-:W-:Y:S02]  /*0cb0*/  IMAD.MOV.U32 R12, RZ, RZ, R10 ;  /* 0x000000ffff0c7224 */ /* 0x000fe400078e000a */
[----:B------:R-:W-:-:S07]  /*0cc0*/  IMAD.MOV.U32 R13, RZ, RZ, R17 ;  /* 0x000000ffff0d7224 */ /* 0x000fce00078e0011 */
[----:B--2---:R-:W-:Y:S05]  /*0cd0*/  CALL.REL.NOINC `($__internal_0_$__cuda_sm20_div_rn_f64_full) ;  /* 0x0000000800e07944 */ /* 0x004fea0003c00000 */
[----:B------:R-:W-:Y:S01]  /*0ce0*/  MOV R10, R18 ;  /* 0x00000012000a7202 */ /* 0x000fe20000000f00 */
[----:B------:R-:W-:-:S07]  /*0cf0*/  IMAD.MOV.U32 R11, RZ, RZ, R19 ;  /* 0x000000ffff0b7224 */ /* 0x000fce00078e0013 */
.L_x_11:
[----:B------:R-:W-:Y:S05]  /*0d00*/  BSYNC.RECONVERGENT B0 ;  /* 0x0000000000007941 */ /* 0x000fea0003800200 */
.L_x_10:
[-C--:B------:R-:W-:Y:S01]  /*0d10*/  DMUL R10, R10, R2.reuse ;  /* 0x000000020a0a7228 */ /* 0x080fe20000000000 */
[----:B------:R-:W-:Y:S07]  /*0d20*/  BSSY.RECONVERGENT B0, `(.L_x_12) ;  /* 0x0000094000007945 */ /* 0x000fee0003800200 */
[----:B------:R-:W-:-:S10]  /*0d30*/  DFMA R2, R2, R2, R10 ;  /* 0x000000020202722b */ /* 0x000fd4000000000a */
[----:B------:R-:W0:Y:S08]  /*0d40*/  F2F.F32.F64 R2, R2 ;  /* 0x0000000200027310 */ /* 0x000e300000301000 */
[----:B0-----:R-:W0:Y:S02]  /*0d50*/  F2F.F64.F32 R10, R2 ;  /* 0x00000002000a7310 */ /* 0x001e240000201800 */
[----:B0-----:R-:W-:-:S10]  /*0d60*/  DMUL R10, R8, R10 ;  /* 0x0000000a080a7228 */ /* 0x001fd40000000000 */
[----:B------:R-:W0:Y:S02]  /*0d70*/  F2F.F32.F64 R11, R10 ;  /* 0x0000000a000b7310 */ /* 0x000e240000301000 */
[----:B0-----:R-:W-:-:S13]  /*0d80*/  FSETP.GTU.AND P0, PT, |R11|, 8, PT ;  /* 0x410000000b00780b */ /* 0x001fda0003f0c200 */
[----:B------:R-:W-:Y:S05]  /*0d90*/  @P0 BRA `(.L_x_13) ;  /* 0x0000000000600947 */ /* 0x000fea0003800000 */
[C---:B------:R-:W-:Y:S01]  /*0da0*/  FADD R0, |R11|.reuse, -2.4048254489898681641 ;  /* 0xc019e8a90b007421 */ /* 0x040fe20000000200 */
[----:B------:R-:W-:Y:S02]  /*0db0*/  IMAD.MOV.U32 R3, RZ, RZ, 0x26b3b8e7 ;  /* 0x26b3b8e7ff037424 */ /* 0x000fe400078e00ff */
[C---:B------:R-:W-:Y:S01]  /*0dc0*/  FADD R2, |R11|.reuse, -5.5200781822204589844 ;  /* 0xc0b0a47b0b027421 */ /* 0x040fe20000000200 */
[----:B------:R-:W-:Y:S01]  /*0dd0*/  FADD R10, |R11|, -8.6537275314331054688 ;  /* 0xc10a75ab0b0a7421 */ /* 0x000fe20000000200 */
[----:B------:R-:W-:Y:S02]  /*0de0*/  FADD R0, R0, -1.0870589761680093943e-07 ;  /* 0xb3e971b300007421 */ /* 0x000fe40000000000 */
[----:B------:R-:W-:Y:S01]  /*0df0*/  FADD R2, R2, 7.1934145751129108248e-08 ;  /* 0x339a7a3702027421 */ /* 0x000fe20000000000 */
[----:B------:R-:W-:Y:S01]  /*0e00*/  FADD R13, R10, -3.8147791769915784243e-07 ;  /* 0xb4cccded0a0d7421 */ /* 0x000fe20000000000 */
[----:B------:R-:W-:-:S04]  /*0e10*/  FFMA R3, R0, -R3, -7.6677725312831318538e-14 ;  /* 0xa9aca9b300037423 */ /* 0x000fc80000000803 */
[----:B------:R-:W-:-:S04]  /*0e20*/  FFMA R3, R0, R3, 2.71505561089124825e-12 ;  /* 0x2c3f0e1800037423 */ /* 0x000fc80000000003 */
[----:B------:R-:W-:-:S04]  /*0e30*/  FFMA R3, R0, R3, -6.0280118570343876883e-12 ;  /* 0xacd4178100037423 */ /* 0x000fc80000000003 */
[----:B------:R-:W-:-:S04]  /*0e40*/  FFMA R3, R0, R3, -4.2393266674878304912e-10 ;  /* 0xafe90f3800037423 */ /* 0x000fc80000000003 */
[----:B------:R-:W-:-:S04]  /*0e50*/  FFMA R3, R0, R3, 5.8276378167576581291e-10 ;  /* 0x3020305b00037423 */ /* 0x000fc80000000003 */
[----:B------:R-:W-:-:S04]  /*0e60*/  FFMA R3, R0, R3, 5.8077841202930358122e-08 ;  /* 0x3379714300037423 */ /* 0x000fc80000000003 */
[----:B------:R-:W-:-:S04]  /*0e70*/  FFMA R3, R0, R3, 1.8003311064163085575e-09 ;  /* 0x30f76f8500037423 */ /* 0x000fc80000000003 */
[----:B------:R-:W-:-:S04]  /*0e80*/  FFMA R3, R0, R3, -5.4500733313034288585e-06 ;  /* 0xb6b6dfc600037423 */ /* 0x000fc80000000003 */
[----:B------:R-:W-:-:S04]  /*0e90*/  FFMA R3, R0, R3, -7.3432206590950954705e-06 ;  /* 0xb6f665c900037423 */ /* 0x000fc80000000003 */
[----:B------:R-:W-:-:S04]  /*0ea0*/  FFMA R3, R0, R3, 0.00030170319951139390469 ;  /* 0x399e2deb00037423 */ /* 0x000fc80000000003 */
[----:B------:R-:W-:-:S04]  /*0eb0*/  FFMA R3, R0, R3, 0.00077395443804562091827 ;  /* 0x3a4ae33400037423 */ /* 0x000fc80000000003 */
[----:B------:R-:W-:-:S04]  /*0ec0*/  FFMA R3, R0, R3, -0.0072834617458283901215 ;  /* 0xbbeeaa1b00037423 */ /* 0x000fc80000000003 */
[----:B------:R-:W-:-:S04]  /*0ed0*/  FFMA R3, R0, R3, -0.026668203994631767273 ;  /* 0xbcda774700037423 */ /* 0x000fc80000000003 */
[----:B------:R-:W-:-:S04]  /*0ee0*/  FMUL R3, R0, R3 ;  /* 0x0000000300037220 */ /* 0x000fc80000400000 */
[----:B------:R-:W-:-:S04]  /*0ef0*/  FMUL R2, R3, R2 ;  /* 0x0000000203027220 */ /* 0x000fc80000400000 */
[----:B------:R-:W-:Y:S01]  /*0f00*/  FMUL R3, R2, R13 ;  /* 0x0000000d02037220 */ /* 0x000fe20000400000 */
[----:B------:R-:W-:Y:S06]  /*0f10*/  BRA `(.L_x_14) ;  /* 0x0000000400d07947 */ /* 0x000fec0003800000 */
.L_x_13:
[----:B------:R-:W-:Y:S01]  /*0f20*/  FSETP.NEU.AND P0, PT, |R11|, +INF , PT ;  /* 0x7f8000000b00780b */ /* 0x000fe20003f0d200 */
[----:B------:R-:W-:-:S12]  /*0f30*/  IMAD.MOV.U32 R3, RZ, RZ, RZ ;  /* 0x000000ffff037224 */ /* 0x000fd800078e00ff */
[----:B------:R-:W-:Y:S05]  /*0f40*/  @!P0 BRA `(.L_x_14) ;  /* 0x0000000400c48947 */ /* 0x000fea0003800000 */
[----:B------:R-:W0:Y:S01]  /*0f50*/  MUFU.RCP R0, |R11| ;  /* 0x4000000b00007308 */ /* 0x000e220000001000 */
[----:B------:R-:W-:Y:S01]  /*0f60*/  MOV R3, 0x3f91e009 ;  /* 0x3f91e00900037802 */ /* 0x000fe20000000f00 */
[----:B------:R-:W-:Y:S01]  /*0f70*/  BSSY.RECONVERGENT B1, `(.L_x_15) ;  /* 0x0000051000017945 */ /* 0x000fe20003800200 */
[----:B------:R-:W-:Y:S01]  /*0f80*/  FSETP.GEU.AND P0, PT, |R11|, 1.175494350822287508e-38, PT ;  /* 0x008000000b00780b */ /* 0x000fe20003f0e200 */
[----:B0-----:R-:W-:-:S04]  /*0f90*/  FMUL R2, R0, R0 ;  /* 0x0000000000027220 */ /* 0x001fc80000400000 */
[----:B------:R-:W-:-:S04]  /*0fa0*/  FFMA R3, R2, R3, -0.20532675087451934814 ;  /* 0xbe52412d02037423 */ /* 0x000fc80000000003 */
[----:B------:R-:W-:-:S04]  /*0fb0*/  FFMA R3, R2, R3, 0.06509173661470413208 ;  /* 0x3d854ed102037423 */ /* 0x000fc80000000003 */
[----:B------:R-:W-:-:S04]  /*0fc0*/  FFMA R3, R2, R3, -0.12499999254941940308 ;  /* 0xbdffffff02037423 */ /* 0x000fc80000000003 */
[----:B------:R-:W-:Y:S01]  /*0fd0*/  FFMA R13, R0, R3, |R11| ;  /* 0x00000003000d7223 */ /* 0x000fe2000000040b */
[----:B------:R-:W-:Y:S01]  /*0fe0*/  FMUL R0, |R11|, 16777216 ;  /* 0x4b8000000b007820 */ /* 0x000fe20000400200 */
[----:B------:R-:W-:Y:S02]  /*0ff0*/  IMAD.MOV.U32 R3, RZ, RZ, 0x4056fe93 ;  /* 0x4056fe93ff037424 */ /* 0x000fe400078e00ff */
[----:B------:R-:W-:Y:S02]  /*1000*/  FMUL R12, R13, 0.63661974668502807617 ;  /* 0x3f22f9830d0c7820 */ /* 0x000fe40000400000 */
[----:B------:R-:W-:Y:S01]  /*1010*/  FSEL R0, R0, |R11|, !P0 ;  /* 0x4000000b00007208 */ /* 0x000fe20004000000 */
[----:B------:R-:W-:-:S03]  /*1020*/  FFMA R3, R2, R3, -0.51452267169952392578 ;  /* 0xbf03b7c202037423 */ /* 0x000fc60000000003 */
[----:B------:R-:W0:Y:S01]  /*1030*/  MUFU.RSQ R10, R0 ;  /* 0x00000000000a7308 */ /* 0x000e220000001400 */
[----:B------:R-:W-:-:S04]  /*1040*/  FFMA R3, R2, R3, 0.10337056964635848999 ;  /* 0x3dd3b3f302037423 */ /* 0x000fc80000000003 */
[----:B------:R-:W-:-:S03]  /*1050*/  FFMA R3, R2, R3, -0.062499724328517913818 ;  /* 0xbd7fffb602037423 */ /* 0x000fc60000000003 */
[----:B------:R-:W1:Y:S01]  /*1060*/  F2I.NTZ R12, R12 ;  /* 0x0000000c000c7305 */ /* 0x000e620000203100 */
[----:B------:R-:W-:Y:S01]  /*1070*/  FFMA R3, R2, R3, 1 ;  /* 0x3f80000002037423 */ /* 0x000fe20000000003 */
[----:B0-----:R-:W-:Y:S01]  /*1080*/  @!P0 FMUL R10, R10, 4096 ;  /* 0x458000000a0a8820 */ /* 0x001fe20000400000 */
[----:B------:R-:W-:-:S03]  /*1090*/  FSETP.GE.AND P0, PT, |R13|, 105615, PT ;  /* 0x47ce47800d00780b */ /* 0x000fc60003f06200 */
[----:B------:R-:W-:Y:S01]  /*10a0*/  FMUL R16, R10, 0.79788458347320556641 ;  /* 0x3f4c422a0a107820 */ /* 0x000fe20000400000 */
[----:B-1----:R-:W-:-:S03]  /*10b0*/  I2FP.F32.S32 R14, R12 ;  /* 0x0000000c000e7245 */ /* 0x002fc60000201400 */
[----:B------:R-:W-:Y:S02]  /*10c0*/  FMUL R16, R3, R16 ;  /* 0x0000001003107220 */ /* 0x000fe40000400000 */
[----:B------:R-:W-:-:S04]  /*10d0*/  FFMA R15, R14, -1.5707962512969970703, R13 ;  /* 0xbfc90fda0e0f7823 */ /* 0x000fc8000000000d */
[----:B------:R-:W-:-:S04]  /*10e0*/  FFMA R15, R14, -7.5497894158615963534e-08, R15 ;  /* 0xb3a221680e0f7823 */ /* 0x000fc8000000000f */
[----:B------:R-:W-:Y:S01]  /*10f0*/  FFMA R14, R14, -5.3903029534742383927e-15, R15 ;  /* 0xa7c234c50e0e7823 */ /* 0x000fe2000000000f */
[----:B------:R-:W-:Y:S06]  /*1100*/  @!P0 BRA `(.L_x_16) ;  /* 0x0000000000dc8947 */ /* 0x000fec0003800000 */
[----:B------:R-:W-:-:S13]  /*1110*/  FSETP.NEU.AND P0, PT, |R13|, +INF , PT ;  /* 0x7f8000000d00780b */ /* 0x000fda0003f0d200 */
[----:B------:R-:W-:Y:S01]  /*1120*/  @!P0 FMUL R14, RZ, R13 ;  /* 0x0000000dff0e8220 */ /* 0x000fe20000400000 */
[----:B------:R-:W-:Y:S01]  /*1130*/  @!P0 IMAD.MOV.U32 R12, RZ, RZ, RZ ;  /* 0x000000ffff0c8224 */ /* 0x000fe200078e00ff */
[----:B------:R-:W-:Y:S06]  /*1140*/  @!P0 BRA `(.L_x_16) ;  /* 0x0000000000cc8947 */ /* 0x000fec0003800000 */
[----:B------:R-:W-:Y:S02]  /*1150*/  IMAD.SHL.U32 R2, R13, 0x100, RZ ;  /* 0x000001000d027824 */ /* 0x000fe400078e00ff */
[----:B------:R-:W-:Y:S02]  /*1160*/  HFMA2 R12, -RZ, RZ, 0, 0 ;  /* 0x00000000ff0c7431 */ /* 0x000fe400000001ff */
[----:B------:R-:W-:Y:S01]  /*1170*/  IMAD.MOV.U32 R0, RZ, RZ, R1 ;  /* 0x000000ffff007224 */ /* 0x000fe200078e0001 */
[----:B------:R-:W0:Y:S01]  /*1180*/  LDCU.64 UR16, c[0x4][URZ] ;  /* 0x01000000ff1077ac */ /* 0x000e220008000a00 */
[----:B------:R-:W-:Y:S01]  /*1190*/  LOP3.LUT R19, R2, 0x80000000, RZ, 0xfc, !PT ;  /* 0x8000000002137812 */ /* 0x000fe200078efcff */
[----:B------:R-:W-:Y:S01]  /*11a0*/  UMOV UR5, URZ ;  /* 0x000000ff00057c82 */ /* 0x000fe20008000000 */
[----:B------:R-:W-:-:S05]  /*11b0*/  UMOV UR4, URZ ;  /* 0x000000ff00047c82 */ /* 0x000fca0008000000 */
.L_x_17:
[----:B0-----:R-:W-:Y:S02]  /*11c0*/  IMAD.U32 R14, RZ, RZ, UR16 ;  /* 0x00000010ff0e7e24 */ /* 0x001fe4000f8e00ff */
[----:B------:R-:W-:-:S05]  /*11d0*/  IMAD.U32 R15, RZ, RZ, UR17 ;  /* 0x00000011ff0f7e24 */ /* 0x000fca000f8e00ff */
[----:B------:R-:W3:Y:S01]  /*11e0*/  LDG.E.CONSTANT R2, desc[UR14][R14.64] ;  /* 0x0000000e0e027981 */ /* 0x000ee2000c1e9900 */
[----:B------:R-:W-:Y:S02]  /*11f0*/  UIADD3 UR16, UP0, UPT, UR16, 0x4, URZ ;  /* 0x0000000410107890 */ /* 0x000fe4000ff1e0ff */
[----:B------:R-:W-:Y:S02]  /*1200*/  UIADD3 UR4, UPT, UPT, UR4, 0x1, URZ ;  /* 0x0000000104047890 */ /* 0x000fe4000fffe0ff */
[----:B------:R-:W-:Y:S02]  /*1210*/  UIADD3.X UR17, UPT, UPT, URZ, UR17, URZ, UP0, !UPT ;  /* 0x00000011ff117290 */ /* 0x000fe400087fe4ff */
[----:B------:R-:W-:Y:S01]  /*1220*/  UISETP.NE.AND UP0, UPT, UR4, 0x6, UPT ;  /* 0x000000060400788c */ /* 0x000fe2000bf05270 */
[----:B---3--:R-:W-:-:S03]  /*1230*/  IMAD.WIDE.U32 R2, R2, R19, RZ ;  /* 0x0000001302027225 */ /* 0x008fc600078e00ff */
[----:B------:R-:W-:-:S04]  /*1240*/  IADD3 R17, P0, PT, R2, R12, RZ ;  /* 0x0000000c02117210 */ /* 0x000fc80007f1e0ff */
[----:B------:R-:W-:Y:S01]  /*1250*/  IADD3.X R12, PT, PT, R3, UR5, RZ, P0, !PT ;  /* 0x00000005030c7c10 */ /* 0x000fe200087fe4ff */
[----:B------:R0:W-:Y:S02]  /*1260*/  STL [R0], R17 ;  /* 0x0000001100007387 */ /* 0x0001e40000100800 */
[----:B0-----:R-:W-:Y:S01]  /*1270*/  IADD3 R0, PT, PT, R0, 0x4, RZ ;  /* 0x0000000400007810 */ /* 0x001fe20007ffe0ff */
[----:B------:R-:W-:Y:S06]  /*1280*/  BRA.U UP0, `(.L_x_17) ;  /* 0xfffffffd00cc7547 */ /* 0x000fec000b83ffff */
[----:B------:R-:W-:Y:S01]  /*1290*/  SHF.R.U32.HI R10, RZ, 0x17, R13 ;  /* 0x00000017ff0a7819 */ /* 0x000fe2000001160d */
[----:B------:R0:W-:Y:S03]  /*12a0*/  STL [R1+0x18], R12 ;  /* 0x0000180c01007387 */ /* 0x0001e60000100800 */
[C---:B------:R-:W-:Y:S02]  /*12b0*/  LOP3.LUT R0, R10.reuse, 0xe0, RZ, 0xc0, !PT ;  /* 0x000000e00a007812 */ /* 0x040fe400078ec0ff */
[----:B------:R-:W-:-:S03]  /*12c0*/  LOP3.LUT P0, RZ, R10, 0x1f, RZ, 0xc0, !PT ;  /* 0x0000001f0aff7812 */ /* 0x000fc6000780c0ff */
[----:B------:R-:W-:-:S05]  /*12d0*/  VIADD R0, R0, 0xffffff80 ;  /* 0xffffff8000007836 */ /* 0x000fca0000000000 */
[----:B------:R-:W-:-:S05]  /*12e0*/  SHF.R.U32.HI R0, RZ, 0x5, R0 ;  /* 0x00000005ff007819 */ /* 0x000fca0000011600 */
[----:B------:R-:W-:-:S05]  /*12f0*/  IMAD R17, R0, -0x4, R1 ;  /* 0xfffffffc00117824 */ /* 0x000fca00078e0201 */
[----:B------:R-:W3:Y:S04]  /*1300*/  LDL R0, [R17+0x18] ;  /* 0x0000180011007983 */ /* 0x000ee80000100800 */
[----:B------:R-:W3:Y:S04]  /*1310*/  LDL R3, [R17+0x14] ;  /* 0x0000140011037983 */ /* 0x000ee80000100800 */
[----:B------:R-:W4:Y:S01]  /*1320*/  @P0 LDL R2, [R17+0x10] ;  /* 0x0000100011020983 */ /* 0x000f220000100800 */
[----:B------:R-:W-:Y:S01]  /*1330*/  LOP3.LUT R10, R10, 0x1f, RZ, 0xc0, !PT ;  /* 0x0000001f0a0a7812 */ /* 0x000fe200078ec0ff */
[----:B------:R-:W-:Y:S01]  /*1340*/  UMOV UR4, 0x54442d19 ;  /* 0x54442d1900047882 */ /* 0x000fe20000000000 */
[----:B------:R-:W-:-:S02]  /*1350*/  UMOV UR5, 0x3bf921fb ;  /* 0x3bf921fb00057882 */ /* 0x000fc40000000000 */
[-C--:B---3--:R-:W-:Y:S02]  /*1360*/  @P0 SHF.L.W.U32.HI R0, R3, R10.reuse, R0 ;  /* 0x0000000a03000219 */ /* 0x088fe40000010e00 */
[----:B----4-:R-:W-:Y:S02]  /*1370*/  @P0 SHF.L.W.U32.HI R3, R2, R10, R3 ;  /* 0x0000000a02030219 */ /* 0x010fe40000010e03 */
[----:B------:R-:W-:Y:S02]  /*1380*/  ISETP.GE.AND P0, PT, R13, RZ, PT ;  /* 0x000000ff0d00720c */ /* 0x000fe40003f06270 */
[C---:B------:R-:W-:Y:S01]  /*1390*/  SHF.L.W.U32.HI R2, R3.reuse, 0x2, R0 ;  /* 0x0000000203027819 */ /* 0x040fe20000010e00 */
[----:B------:R-:W-:-:S03]  /*13a0*/  IMAD.SHL.U32 R3, R3, 0x4, RZ ;  /* 0x0000000403037824 */ /* 0x000fc600078e00ff */
[----:B------:R-:W-:Y:S02]  /*13b0*/  SHF.R.S32.HI R10, RZ, 0x1f, R2 ;  /* 0x0000001fff0a7819 */ /* 0x000fe40000011402 */
[----:B------:R-:W-:Y:S02]  /*13c0*/  LOP3.LUT R13, R2, R13, RZ, 0x3c, !PT ;  /* 0x0000000d020d7212 */ /* 0x000fe400078e3cff */
[C---:B------:R-:W-:Y:S02]  /*13d0*/  LOP3.LUT R14, R10.reuse, R3, RZ, 0x3c, !PT ;  /* 0x000000030a0e7212 */ /* 0x040fe400078e3cff */
[----:B------:R-:W-:Y:S02]  /*13e0*/  LOP3.LUT R15, R10, R2, RZ, 0x3c, !PT ;  /* 0x000000020a0f7212 */ /* 0x000fe400078e3cff */
[----:B------:R-:W-:Y:S02]  /*13f0*/  SHF.R.U32.HI R3, RZ, 0x1e, R0 ;  /* 0x0000001eff037819 */ /* 0x000fe40000011600 */
[----:B------:R-:W-:-:S02]  /*1400*/  ISETP.GE.AND P1, PT, R13, RZ, PT ;  /* 0x000000ff0d00720c */ /* 0x000fc40003f26270 */
[----:B------:R-:W1:Y:S01]  /*1410*/  I2F.F64.S64 R14, R14 ;  /* 0x0000000e000e7312 */ /* 0x000e620000301c00 */
[----:B0-----:R-:W-:-:S05]  /*1420*/  LEA.HI R12, R2, R3, RZ, 0x1 ;  /* 0x00000003020c7211 */ /* 0x001fca00078f08ff */
[----:B------:R-:W-:-:S05]  /*1430*/  IMAD.MOV R0, RZ, RZ, -R12 ;  /* 0x000000ffff007224 */ /* 0x000fca00078e0a0c */
[----:B------:R-:W-:Y:S01]  /*1440*/  @!P0 MOV R12, R0 ;  /* 0x00000000000c8202 */ /* 0x000fe20000000f00 */
[----:B-1----:R-:W-:-:S10]  /*1450*/  DMUL R18, R14, UR4 ;  /* 0x000000040e127c28 */ /* 0x002fd40008000000 */
[----:B------:R-:W0:Y:S02]  /*1460*/  F2F.F32.F64 R18, R18 ;  /* 0x0000001200127310 */ /* 0x000e240000301000 */
[----:B0-----:R-:W-:-:S07]  /*1470*/  FSEL R14, -R18, R18, !P1 ;  /* 0x00000012120e7208 */ /* 0x001fce0004800100 */
.L_x_16:
[----:B------:R-:W-:Y:S05]  /*1480*/  BSYNC.RECONVERGENT B1 ;  /* 0x0000000000017941 */ /* 0x000fea0003800200 */
.L_x_15:
[----:B------:R-:W-:Y:S01]  /*1490*/  LOP3.LUT R12, R12, 0x3, RZ, 0xc0, !PT ;  /* 0x000000030c0c7812 */ /* 0x000fe200078ec0ff */
[----:B------:R-:W-:Y:S02]  /*14a0*/  IMAD.MOV.U32 R3, RZ, RZ, 0x3fc90fdb ;  /* 0x3fc90fdbff037424 */ /* 0x000fe400078e00ff */
[----:B------:R-:W-:Y:S02]  /*14b0*/  HFMA2 R15, -RZ, RZ, 1.541015625, -0.052001953125 ;  /* 0x3e2aaaa8ff0f7431 */ /* 0x000fe400000001ff */
[----:B------:R-:W-:Y:S01]  /*14c0*/  IMAD.MOV.U32 R10, RZ, RZ, 0x37cbac00 ;  /* 0x37cbac00ff0a7424 */ /* 0x000fe200078e00ff */
[----:B------:R-:W-:-:S05]  /*14d0*/  I2FP.F32.U32 R12, R12 ;  /* 0x0000000c000c7245 */ /* 0x000fca0000201000 */
[----:B------:R-:W-:Y:S01]  /*14e0*/  FFMA R3, R12, R3, -0.78539818525314331055 ;  /* 0xbf490fdb0c037423 */ /* 0x000fe20000000003 */
[----:B------:R-:W-:-:S03]  /*14f0*/  IMAD.MOV.U32 R12, RZ, RZ, 0x3c0885e4 ;  /* 0x3c0885e4ff0c7424 */ /* 0x000fc600078e00ff */
[----:B------:R-:W-:-:S04]  /*1500*/  FADD R3, R3, R14 ;  /* 0x0000000e03037221 */ /* 0x000fc80000000000 */
[----:B------:R-:W-:-:S06]  /*1510*/  FMUL R0, R3, 0.63661974668502807617 ;  /* 0x3f22f98303007820 */ /* 0x000fcc0000400000 */
[----:B------:R-:W0:Y:S02]  /*1520*/  F2I.NTZ R0, R0 ;  /* 0x0000000000007305 */ /* 0x000e240000203100 */
[----:B0-----:R-:W-:-:S05]  /*1530*/  I2FP.F32.S32 R2, R0 ;  /* 0x0000000000027245 */ /* 0x001fca0000201400 */
[----:B------:R-:W-:-:S04]  /*1540*/  FFMA R3, R2, -1.5707962512969970703, R3 ;  /* 0xbfc90fda02037823 */ /* 0x000fc80000000003 */
[----:B------:R-:W-:Y:S01]  /*1550*/  FFMA R3, R2, -7.5497894158615963534e-08, R3 ;  /* 0xb3a2216802037823 */ /* 0x000fe20000000003 */
[C---:B------:R-:W-:Y:S01]  /*1560*/  LOP3.LUT R2, R0.reuse, 0x1, RZ, 0xc0, !PT ;  /* 0x0000000100027812 */ /* 0x040fe200078ec0ff */
[----:B------:R-:W-:Y:S02]  /*1570*/  VIADD R0, R0, 0x1 ;  /* 0x0000000100007836 */ /* 0x000fe40000000000 */
[----:B------:R-:W-:Y:S01]  /*1580*/  FMUL R13, R3, R3 ;  /* 0x00000003030d7220 */ /* 0x000fe20000400000 */
[----:B------:R-:W-:Y:S02]  /*1590*/  ISETP.NE.U32.AND P0, PT, R2, 0x1, PT ;  /* 0x000000010200780c */ /* 0x000fe40003f05070 */
[----:B------:R-:W-:Y:S01]  /*15a0*/  LOP3.LUT P1, RZ, R0, 0x2, RZ, 0xc0, !PT ;  /* 0x0000000200ff7812 */ /* 0x000fe2000782c0ff */
[----:B------:R-:W-:Y:S01]  /*15b0*/  FFMA R2, R13, R10, -0.0013887860113754868507 ;  /* 0xbab607ed0d027423 */ /* 0x000fe2000000000a */
[----:B------:R-:W-:Y:S02]  /*15c0*/  FSEL R10, R12, 0.041666727513074874878, !P0 ;  /* 0x3d2aaabb0c0a7808 */ /* 0x000fe40004000000 */
[----:B------:R-:W-:-:S02]  /*15d0*/  FSEL R0, R3, 1, !P0 ;  /* 0x3f80000003007808 */ /* 0x000fc40004000000 */
[----:B------:R-:W-:Y:S02]  /*15e0*/  FSEL R2, R2, -0.00019574658654164522886, P0 ;  /* 0xb94d415302027808 */ /* 0x000fe40000000000 */
[----:B------:R-:W-:Y:S01]  /*15f0*/  FSEL R15, -R15, -0.4999999701976776123, !P0 ;  /* 0xbeffffff0f0f7808 */ /* 0x000fe20004000100 */
[C---:B------:R-:W-:Y:S02]  /*1600*/  FFMA R3, R13.reuse, R0, RZ ;  /* 0x000000000d037223 */ /* 0x040fe400000000ff */
[----:B------:R-:W-:-:S04]  /*1610*/  FFMA R2, R13, R2, R10 ;  /* 0x000000020d027223 */ /* 0x000fc8000000000a */
[----:B------:R-:W-:-:S04]  /*1620*/  FFMA R2, R13, R2, R15 ;  /* 0x000000020d027223 */ /* 0x000fc8000000000f */
[----:B------:R-:W-:-:S04]  /*1630*/  FFMA R3, R3, R2, R0 ;  /* 0x0000000203037223 */ /* 0x000fc80000000000 */
[----:B------:R-:W-:-:S04]  /*1640*/  @P1 FADD R3, RZ, -R3 ;  /* 0x80000003ff031221 */ /* 0x000fc80000000000 */
[----:B------:R-:W-:-:S07]  /*1650*/  FMUL R3, R16, R3 ;  /* 0x0000000310037220 */ /* 0x000fce0000400000 */
.L_x_14:
[----:B------:R-:W-:Y:S05]  /*1660*/  BSYNC.RECONVERGENT B0 ;  /* 0x0000000000007941 */ /* 0x000fea0003800200 */
.L_x_12:
[----:B------:R-:W-:Y:S01]  /*1670*/  IMAD.MOV.U32 R0, RZ, RZ, 0x3bbb989d ;  /* 0x3bbb989dff007424 */ /* 0x000fe200078e00ff */
[----:B------:R-:W-:Y:S01]  /*1680*/  BSSY.RECONVERGENT B0, `(.L_x_18) ;  /* 0x0000015000007945 */ /* 0x000fe20003800200 */
[----:B------:R-:W-:Y:S02]  /*1690*/  IMAD.MOV.U32 R13, RZ, RZ, 0x437c0000 ;  /* 0x437c0000ff0d7424 */ /* 0x000fe400078e00ff */
[----:B------:R-:W-:-:S04]  /*16a0*/  FFMA.SAT R0, R11, R0, 0.5 ;  /* 0x3f0000000b007423 */ /* 0x000fc80000002000 */
[----:B------:R-:W-:-:S04]  /*16b0*/  FFMA.RM R0, R0, R13, 12582913 ;  /* 0x4b40000100007423 */ /* 0x000fc8000000400d */
[C---:B------:R-:W-:Y:S01]  /*16c0*/  FADD R2, R0.reuse, -12583039 ;  /* 0xcb40007f00027421 */ /* 0x040fe20000000000 */
[----:B------:R-:W-:-:S03]  /*16d0*/  SHF.L.U32 R0, R0, 0x17, RZ ;  /* 0x0000001700007819 */ /* 0x000fc600000006ff */
[----:B------:R-:W-:-:S04]  /*16e0*/  FFMA R2, R11, 1.4426950216293334961, -R2 ;  /* 0x3fb8aa3b0b027823 */ /* 0x000fc80000000802 */
[----:B------:R-:W-:-:S04]  /*16f0*/  FFMA R2, R11, 1.925963033500011079e-08, R2 ;  /* 0x32a570600b027823 */ /* 0x000fc80000000002 */
[----:B------:R-:W0:Y:S02]  /*1700*/  MUFU.EX2 R11, R2 ;  /* 0x00000002000b7308 */ /* 0x000e240000000800 */
[----:B0-----:R-:W-:-:S06]  /*1710*/  FMUL R12, R0, R11 ;  /* 0x0000000b000c7220 */ /* 0x001fcc0000400000 */
[----:B------:R-:W0:Y:S08]  /*1720*/  MUFU.RCP R0, R12 ;  /* 0x0000000c00007308 */ /* 0x000e300000001000 */
[----:B------:R-:W1:Y:S01]  /*1730*/  FCHK P0, R3, R12 ;  /* 0x0000000c03007302 */ /* 0x000e620000000000 */
[----:B0-----:R-:W-:-:S04]  /*1740*/  FFMA R11, -R12, R0, 1 ;  /* 0x3f8000000c0b7423 */ /* 0x001fc80000000100 */
[----:B------:R-:W-:-:S04]  /*1750*/  FFMA R0, R0, R11, R0 ;  /* 0x0000000b00007223 */ /* 0x000fc80000000000 */
[----:B------:R-:W-:-:S04]  /*1760*/  FFMA R10, R0, R3, RZ ;  /* 0x00000003000a7223 */ /* 0x000fc800000000ff */
[----:B------:R-:W-:-:S04]  /*1770*/  FFMA R11, -R12, R10, R3 ;  /* 0x0000000a0c0b7223 */ /* 0x000fc80000000103 */
[----:B------:R-:W-:Y:S01]  /*1780*/  FFMA R13, R0, R11, R10 ;  /* 0x0000000b000d7223 */ /* 0x000fe2000000000a */
[----:B-1----:R-:W-:Y:S06]  /*1790*/  @!P0 BRA `(.L_x_19) ;  /* 0x00000000000c8947 */ /* 0x002fec0003800000 */
[----:B------:R-:W-:-:S07]  /*17a0*/  MOV R2, 0x17c0 ;  /* 0x000017c000027802 */ /* 0x000fce0000000f00 */
[----:B--2---:R-:W-:Y:S05]  /*17b0*/  CALL.REL.NOINC `($__internal_1_$__cuda_sm3x_div_rn_noftz_f32_slowpath) ;  /* 0x0000000400947944 */ /* 0x004fea0003c00000 */
[----:B------:R-:W-:-:S07]  /*17c0*/  IMAD.MOV.U32 R13, RZ, RZ, R0 ;  /* 0x000000ffff0d7224 */ /* 0x000fce00078e0000 */
.L_x_19:
[----:B------:R-:W-:Y:S05]  /*17d0*/  BSYNC.RECONVERGENT B0 ;  /* 0x0000000000007941 */ /* 0x000fea0003800200 */
.L_x_18:
[----:B------:R-:W0:Y:S02]  /*17e0*/  LDC.64 R10, c[0x0][0x380] ;  /* 0x0000e000ff0a7b82 */ /* 0x000e240000000a00 */
[----:B0-----:R-:W-:-:S04]  /*17f0*/  IMAD.WIDE R10, R7, 0x4, R10 ;  /* 0x00000004070a7825 */ /* 0x001fc800078e020a */
[----:B------:R-:W-:Y:S01]  /*1800*/  VIADD R7, R7, UR7 ;  /* 0x0000000707077c36 */ /* 0x000fe20008000000 */
[----:B------:R0:W-:Y:S04]  /*1810*/  STG.E desc[UR14][R10.64], R13 ;  /* 0x0000000d0a007986 */ /* 0x0001e8000c10190e */
[----:B------:R-:W-:-:S04]  /*1820*/  I2FP.F32.S32 R2, R7 ;  /* 0x0000000700027245 */ /* 0x000fc80000201400 */
[----:B------:R-:W-:-:S13]  /*1830*/  FSETP.GT.AND P0, PT, R5, R2, PT ;  /* 0x000000020500720b */ /* 0x000fda0003f04000 */
[----:B0-----:R-:W-:Y:S05]  /*1840*/  @P0 BRA `(.L_x_20) ;  /* 0xffffffe800940947 */ /* 0x001fea000383ffff */
[----:B------:R-:W-:Y:S05]  /*1850*/  EXIT ;  /* 0x000000000000794d */ /* 0x000fea0003800000 */
        .weak           $__internal_0_$__cuda_sm20_div_rn_f64_full
        .type           $__internal_0_$__cuda_sm20_div_rn_f64_full,@function
        .size           $__internal_0_$__cuda_sm20_div_rn_f64_full,($__internal_1_$__cuda_sm3x_div_rn_noftz_f32_slowpath - $__internal_0_$__cuda_sm20_div_rn_f64_full)
$__internal_0_$__cuda_sm20_div_rn_f64_full:
[C---:B------:R-:W-:Y:S01]  /*1860*/  FSETP.GEU.AND P0, PT, |R13|.reuse, 1.469367938527859385e-39, PT ;  /* 0x001000000d00780b */ /* 0x040fe20003f0e200 */
[----:B------:R-:W-:Y:S01]  /*1870*/  IMAD.MOV.U32 R27, RZ, RZ, 0x1ca00000 ;  /* 0x1ca00000ff1b7424 */ /* 0x000fe200078e00ff */
[----:B------:R-:W-:Y:S01]  /*1880*/  LOP3.LUT R10, R13, 0x800fffff, RZ, 0xc0, !PT ;  /* 0x800fffff0d0a7812 */ /* 0x000fe200078ec0ff */
[----:B------:R-:W-:Y:S01]  /*1890*/  BSSY.RECONVERGENT B1, `(.L_x_21) ;  /* 0x0000054000017945 */ /* 0x000fe20003800200 */
[----:B------:R-:W-:Y:S02]  /*18a0*/  MOV R16, 0x1 ;  /* 0x0000000100107802 */ /* 0x000fe40000000f00 */
[----:B------:R-:W-:Y:S01]  /*18b0*/  LOP3.LUT R11, R10, 0x3ff00000, RZ, 0xfc, !PT ;  /* 0x3ff000000a0b7812 */ /* 0x000fe200078efcff */
[----:B------:R-:W-:Y:S01]  /*18c0*/  IMAD.MOV.U32 R10, RZ, RZ, R12 ;  /* 0x000000ffff0a7224 */ /* 0x000fe200078e000c */
[C---:B------:R-:W-:Y:S02]  /*18d0*/  FSETP.GEU.AND P2, PT, |R15|.reuse, 1.469367938527859385e-39, PT ;  /* 0x001000000f00780b */ /* 0x040fe40003f4e200 */
[----:B------:R-:W-:-:S02]  /*18e0*/  LOP3.LUT R26, R15, 0x7ff00000, RZ, 0xc0, !PT ;  /* 0x7ff000000f1a7812 */ /* 0x000fc400078ec0ff */
[----:B------:R-:W-:Y:S01]  /*18f0*/  LOP3.LUT R29, R13, 0x7ff00000, RZ, 0xc0, !PT ;  /* 0x7ff000000d1d7812 */ /* 0x000fe200078ec0ff */
[----:B------:R-:W-:-:S03]  /*1900*/  @!P0 DMUL R10, R12, 8.98846567431157953865e+307 ;  /* 0x7fe000000c0a8828 */ /* 0x000fc60000000000 */
[----:B------:R-:W-:-:S03]  /*1910*/  ISETP.GE.U32.AND P1, PT, R26, R29, PT ;  /* 0x0000001d1a00720c */ /* 0x000fc60003f26070 */
[----:B------:R-:W0:Y:S02]  /*1920*/  MUFU.RCP64H R17, R11 ;  /* 0x0000000b00117308 */ /* 0x000e240000001800 */
[----:B------:R-:W-:Y:S02]  /*1930*/  @!P2 LOP3.LUT R19, R13, 0x7ff00000, RZ, 0xc0, !PT ;  /* 0x7ff000000d13a812 */ /* 0x000fe400078ec0ff */
[----:B------:R-:W-:Y:S02]  /*1940*/  @!P0 LOP3.LUT R29, R11, 0x7ff00000, RZ, 0xc0, !PT ;  /* 0x7ff000000b1d8812 */ /* 0x000fe400078ec0ff */
[----:B------:R-:W-:-:S04]  /*1950*/  @!P2 ISETP.GE.U32.AND P3, PT, R26, R19, PT ;  /* 0x000000131a00a20c */ /* 0x000fc80003f66070 */
[----:B------:R-:W-:-:S04]  /*1960*/  @!P2 SEL R19, R27, 0x63400000, !P3 ;  /* 0x634000001b13a807 */ /* 0x000fc80005800000 */
[----:B------:R-:W-:Y:S01]  /*1970*/  @!P2 LOP3.LUT R22, R19, 0x80000000, R15, 0xf8, !PT ;  /* 0x800000001316a812 */ /* 0x000fe200078ef80f */
[----:B0-----:R-:W-:-:S03]  /*1980*/  DFMA R20, R16, -R10, 1 ;  /* 0x3ff000001014742b */ /* 0x001fc6000000080a */
[----:B------:R-:W-:Y:S01]  /*1990*/  @!P2 LOP3.LUT R23, R22, 0x100000, RZ, 0xfc, !PT ;  /* 0x001000001617a812 */ /* 0x000fe200078efcff */
[----:B------:R-:W-:-:S04]  /*19a0*/  @!P2 IMAD.MOV.U32 R22, RZ, RZ, RZ ;  /* 0x000000ffff16a224 */ /* 0x000fc800078e00ff */
[----:B------:R-:W-:-:S08]  /*19b0*/  DFMA R20, R20, R20, R20 ;  /* 0x000000141414722b */ /* 0x000fd00000000014 */
[----:B------:R-:W-:Y:S01]  /*19c0*/  DFMA R20, R16, R20, R16 ;  /* 0x000000141014722b */ /* 0x000fe20000000010 */
[----:B------:R-:W-:Y:S01]  /*19d0*/  SEL R17, R27, 0x63400000, !P1 ;  /* 0x634000001b117807 */ /* 0x000fe20004800000 */
[----:B------:R-:W-:-:S03]  /*19e0*/  IMAD.MOV.U32 R16, RZ, RZ, R14 ;  /* 0x000000ffff107224 */ /* 0x000fc600078e000e */
[----:B------:R-:W-:-:S03]  /*19f0*/  LOP3.LUT R17, R17, 0x800fffff, R15, 0xf8, !PT ;  /* 0x800fffff11117812 */ /* 0x000fc600078ef80f */
[----:B------:R-:W-:-:S03]  /*1a00*/  DFMA R18, R20, -R10, 1 ;  /* 0x3ff000001412742b */ /* 0x000fc6000000080a */
[----:B------:R-:W-:-:S05]  /*1a10*/  @!P2 DFMA R16, R16, 2, -R22 ;  /* 0x400000001010a82b */ /* 0x000fca0000000816 */
[----:B------:R-:W-:-:S08]  /*1a20*/  DFMA R18, R20, R18, R20 ;  /* 0x000000121412722b */ /* 0x000fd00000000014 */
[----:B------:R-:W-:-:S08]  /*1a30*/  DMUL R20, R18, R16 ;  /* 0x0000001012147228 */ /* 0x000fd00000000000 */
[----:B------:R-:W-:-:S08]  /*1a40*/  DFMA R22, R20, -R10, R16 ;  /* 0x8000000a1416722b */ /* 0x000fd00000000010 */
[----:B------:R-:W-:Y:S01]  /*1a50*/  DFMA R22, R18, R22, R20 ;  /* 0x000000161216722b */ /* 0x000fe20000000014 */
[----:B------:R-:W-:Y:S02]  /*1a60*/  MOV R20, R26 ;  /* 0x0000001a00147202 */ /* 0x000fe40000000f00 */
[----:B------:R-:W-:-:S05]  /*1a70*/  @!P2 LOP3.LUT R20, R17, 0x7ff00000, RZ, 0xc0, !PT ;  /* 0x7ff000001114a812 */ /* 0x000fca00078ec0ff */
[----:B------:R-:W-:-:S05]  /*1a80*/  VIADD R18, R20, 0xffffffff ;  /* 0xffffffff14127836 */ /* 0x000fca0000000000 */
[----:B------:R-:W-:Y:S01]  /*1a90*/  ISETP.GT.U32.AND P0, PT, R18, 0x7feffffe, PT ;  /* 0x7feffffe1200780c */ /* 0x000fe20003f04070 */
[----:B------:R-:W-:-:S05]  /*1aa0*/  VIADD R18, R29, 0xffffffff ;  /* 0xffffffff1d127836 */ /* 0x000fca0000000000 */
[----:B------:R-:W-:-:S13]  /*1ab0*/  ISETP.GT.U32.OR P0, PT, R18, 0x7feffffe, P0 ;  /* 0x7feffffe1200780c */ /* 0x000fda0000704470 */
[----:B------:R-:W-:Y:S05]  /*1ac0*/  @P0 BRA `(.L_x_22) ;  /* 0x00000000006c0947 */ /* 0x000fea0003800000 */
[----:B------:R-:W-:-:S04]  /*1ad0*/  LOP3.LUT R15, R13, 0x7ff00000, RZ, 0xc0, !PT ;  /* 0x7ff000000d0f7812 */ /* 0x000fc800078ec0ff */
[CC--:B------:R-:W-:Y:S02]  /*1ae0*/  VIADDMNMX R14, R26.reuse, -R15.reuse, 0xb9600000, !PT ;  /* 0xb96000001a0e7446 */ /* 0x0c0fe4000780090f */
[----:B------:R-:W-:Y:S02]  /*1af0*/  ISETP.GE.U32.AND P0, PT, R26, R15, PT ;  /* 0x0000000f1a00720c */ /* 0x000fe40003f06070 */
[----:B------:R-:W-:Y:S02]  /*1b00*/  VIMNMX R14, PT, PT, R14, 0x46a00000, PT ;  /* 0x46a000000e0e7848 */ /* 0x000fe40003fe0100 */
[----:B------:R-:W-:-:S05]  /*1b10*/  SEL R27, R27, 0x63400000, !P0 ;  /* 0x634000001b1b7807 */ /* 0x000fca0004000000 */
[----:B------:R-:W-:Y:S02]  /*1b20*/  IMAD.IADD R20, R14, 0x1, -R27 ;  /* 0x000000010e147824 */ /* 0x000fe400078e0a1b */
[----:B------:R-:W-:-:S03]  /*1b30*/  IMAD.MOV.U32 R14, RZ, RZ, RZ ;  /* 0x000000ffff0e7224 */ /* 0x000fc600078e00ff */
[----:B------:R-:W-:-:S06]  /*1b40*/  IADD3 R15, PT, PT, R20, 0x7fe00000, RZ ;  /* 0x7fe00000140f7810 */ /* 0x000fcc0007ffe0ff */
[----:B------:R-:W-:-:S10]  /*1b50*/  DMUL R18, R22, R14 ;  /* 0x0000000e16127228 */ /* 0x000fd40000000000 */
[----:B------:R-:W-:-:S13]  /*1b60*/  FSETP.GTU.AND P0, PT, |R19|, 1.469367938527859385e-39, PT ;  /* 0x001000001300780b */ /* 0x000fda0003f0c200 */
[----:B------:R-:W-:Y:S05]  /*1b70*/  @P0 BRA `(.L_x_23) ;  /* 0x0000000000940947 */ /* 0x000fea0003800000 */
[----:B------:R-:W-:Y:S01]  /*1b80*/  DFMA R10, R22, -R10, R16 ;  /* 0x8000000a160a722b */ /* 0x000fe20000000010 */
[----:B------:R-:W-:-:S09]  /*1b90*/  IMAD.MOV.U32 R14, RZ, RZ, RZ ;  /* 0x000000ffff0e7224 */ /* 0x000fd200078e00ff */
[C---:B------:R-:W-:Y:S02]  /*1ba0*/  FSETP.NEU.AND P0, PT, R11.reuse, RZ, PT ;  /* 0x000000ff0b00720b */ /* 0x040fe40003f0d000 */
[----:B------:R-:W-:-:S04]  /*1bb0*/  LOP3.LUT R13, R11, 0x80000000, R13, 0x48, !PT ;  /* 0x800000000b0d7812 */ /* 0x000fc800078e480d */
[----:B------:R-:W-:-:S07]  /*1bc0*/  LOP3.LUT R15, R13, R15, RZ, 0xfc, !PT ;  /* 0x0000000f0d0f7212 */ /* 0x000fce00078efcff */
[----:B------:R-:W-:Y:S05]  /*1bd0*/  @!P0 BRA `(.L_x_23) ;  /* 0x00000000007c8947 */ /* 0x000fea0003800000 */
[----:B------:R-:W-:Y:S01]  /*1be0*/  IMAD.MOV R11, RZ, RZ, -R20 ;  /* 0x000000ffff0b7224 */ /* 0x000fe200078e0a14 */
[----:B------:R-:W-:Y:S01]  /*1bf0*/  MOV R10, RZ ;  /* 0x000000ff000a7202 */ /* 0x000fe20000000f00 */
[----:B------:R-:W-:-:S05]  /*1c00*/  DMUL.RP R14, R22, R14 ;  /* 0x0000000e160e7228 */ /* 0x000fca0000008000 */
[----:B------:R-:W-:-:S05]  /*1c10*/  DFMA R10, R18, -R10, R22 ;  /* 0x8000000a120a722b */ /* 0x000fca0000000016 */
[----:B------:R-:W-:Y:S02]  /*1c20*/  LOP3.LUT R13, R15, R13, RZ, 0x3c, !PT ;  /* 0x0000000d0f0d7212 */ /* 0x000fe400078e3cff */
[----:B------:R-:W-:-:S04]  /*1c30*/  IADD3 R10, PT, PT, -R20, -0x43300000, RZ ;  /* 0xbcd00000140a7810 */ /* 0x000fc80007ffe1ff */
[----:B------:R-:W-:-:S04]  /*1c40*/  FSETP.NEU.AND P0, PT, |R11|, R10, PT ;  /* 0x0000000a0b00720b */ /* 0x000fc80003f0d200 */
[----:B------:R-:W-:Y:S02]  /*1c50*/  FSEL R18, R14, R18, !P0 ;  /* 0x000000120e127208 */ /* 0x000fe40004000000 */
[----:B------:R-:W-:Y:S01]  /*1c60*/  FSEL R19, R13, R19, !P0 ;  /* 0x000000130d137208 */ /* 0x000fe20004000000 */
[----:B------:R-:W-:Y:S06]  /*1c70*/  BRA `(.L_x_23) ;  /* 0x0000000000547947 */ /* 0x000fec0003800000 */
.L_x_22:
[----:B------:R-:W-:-:S14]  /*1c80*/  DSETP.NAN.AND P0, PT, R14, R14, PT ;  /* 0x0000000e0e00722a */ /* 0x000fdc0003f08000 */
[----:B------:R-:W-:Y:S05]  /*1c90*/  @P0 BRA `(.L_x_24) ;  /* 0x0000000000440947 */ /* 0x000fea0003800000 */
[----:B------:R-:W-:-:S14]  /*1ca0*/  DSETP.NAN.AND P0, PT, R12, R12, PT ;  /* 0x0000000c0c00722a */ /* 0x000fdc0003f08000 */
[----:B------:R-:W-:Y:S05]  /*1cb0*/  @P0 BRA `(.L_x_25) ;  /* 0x0000000000300947 */ /* 0x000fea0003800000 */
[----:B------:R-:W-:Y:S01]  /*1cc0*/  ISETP.NE.AND P0, PT, R20, R29, PT ;  /* 0x0000001d1400720c */ /* 0x000fe20003f05270 */
[----:B------:R-:W-:Y:S02]  /*1cd0*/  IMAD.MOV.U32 R18, RZ, RZ, 0x0 ;  /* 0x00000000ff127424 */ /* 0x000fe400078e00ff */
[----:B------:R-:W-:-:S10]  /*1ce0*/  IMAD.MOV.U32 R19, RZ, RZ, -0x80000 ;  /* 0xfff80000ff137424 */ /* 0x000fd400078e00ff */
[----:B------:R-:W-:Y:S05]  /*1cf0*/  @!P0 BRA `(.L_x_23) ;  /* 0x0000000000348947 */ /* 0x000fea0003800000 */
[----:B------:R-:W-:Y:S02]  /*1d00*/  ISETP.NE.AND P0, PT, R20, 0x7ff00000, PT ;  /* 0x7ff000001400780c */ /* 0x000fe40003f05270 */
[----:B------:R-:W-:Y:S02]  /*1d10*/  LOP3.LUT R19, R15, 0x80000000, R13, 0x48, !PT ;  /* 0x800000000f137812 */ /* 0x000fe400078e480d */
[----:B------:R-:W-:-:S13]  /*1d20*/  ISETP.EQ.OR P0, PT, R29, RZ, !P0 ;  /* 0x000000ff1d00720c */ /* 0x000fda0004702670 */
[----:B------:R-:W-:Y:S01]  /*1d30*/  @P0 LOP3.LUT R10, R19, 0x7ff00000, RZ, 0xfc, !PT ;  /* 0x7ff00000130a0812 */ /* 0x000fe200078efcff */
[----:B------:R-:W-:Y:S01]  /*1d40*/  @!P0 IMAD.MOV.U32 R18, RZ, RZ, RZ ;  /* 0x000000ffff128224 */ /* 0x000fe200078e00ff */
[----:B------:R-:W-:-:S03]  /*1d50*/  @P0 MOV R18, RZ ;  /* 0x000000ff00120202 */ /* 0x000fc60000000f00 */
[----:B------:R-:W-:Y:S01]  /*1d60*/  @P0 IMAD.MOV.U32 R19, RZ, RZ, R10 ;  /* 0x000000ffff130224 */ /* 0x000fe200078e000a */
[----:B------:R-:W-:Y:S06]  /*1d70*/  BRA `(.L_x_23) ;  /* 0x0000000000147947 */ /* 0x000fec0003800000 */
.L_x_25:
[----:B------:R-:W-:Y:S01]  /*1d80*/  LOP3.LUT R19, R13, 0x80000, RZ, 0xfc, !PT ;  /* 0x000800000d137812 */ /* 0x000fe200078efcff */
[----:B------:R-:W-:Y:S01]  /*1d90*/  IMAD.MOV.U32 R18, RZ, RZ, R12 ;  /* 0x000000ffff127224 */ /* 0x000fe200078e000c */
[----:B------:R-:W-:Y:S06]  /*1da0*/  BRA `(.L_x_23) ;  /* 0x0000000000087947 */ /* 0x000fec0003800000 */
.L_x_24:
[----:B------:R-:W-:Y:S01]  /*1db0*/  LOP3.LUT R19, R15, 0x80000, RZ, 0xfc, !PT ;  /* 0x000800000f137812 */ /* 0x000fe200078efcff */
[----:B------:R-:W-:-:S07]  /*1dc0*/  IMAD.MOV.U32 R18, RZ, RZ, R14 ;  /* 0x000000ffff127224 */ /* 0x000fce00078e000e */
.L_x_23:
[----:B------:R-:W-:Y:S05]  /*1dd0*/  BSYNC.RECONVERGENT B1 ;  /* 0x0000000000017941 */ /* 0x000fea0003800200 */
.L_x_21:
[----:B------:R-:W-:Y:S01]  /*1de0*/  MOV R10, R0 ;  /* 0x00000000000a7202 */ /* 0x000fe20000000f00 */
[----:B------:R-:W-:-:S04]  /*1df0*/  IMAD.MOV.U32 R11, RZ, RZ, 0x0 ;  /* 0x00000000ff0b7424 */ /* 0x000fc800078e00ff */
[----:B------:R-:W-:Y:S05]  /*1e00*/  RET.REL.NODEC R10 `(_Z25TOF_filter_in_freq_kernelPfiff) ;  /* 0xffffffe00a7c7950 */ /* 0x000fea0003c3ffff */
        .weak           $__internal_1_$__cuda_sm3x_div_rn_noftz_f32_slowpath
        .type           $__internal_1_$__cuda_sm3x_div_rn_noftz_f32_slowpath,@function
        .size           $__internal_1_$__cuda_sm3x_div_rn_noftz_f32_slowpath,(.L_x_39 - $__internal_1_$__cuda_sm3x_div_rn_noftz_f32_slowpath)
$__internal_1_$__cuda_sm3x_div_rn_noftz_f32_slowpath:
[----:B------:R-:W-:Y:S01]  /*1e10*/  SHF.R.U32.HI R11, RZ, 0x17, R12 ;  /* 0x00000017ff0b7819 */ /* 0x000fe2000001160c */
[----:B------:R-:W-:Y:S01]  /*1e20*/  BSSY.RECONVERGENT B1, `(.L_x_26) ;  /* 0x0000063000017945 */ /* 0x000fe20003800200 */
[----:B------:R-:W-:Y:S02]  /*1e30*/  SHF.R.U32.HI R0, RZ, 0x17, R3 ;  /* 0x00000017ff007819 */ /* 0x000fe40000011603 */
[----:B------:R-:W-:Y:S02]  /*1e40*/  LOP3.LUT R11, R11, 0xff, RZ, 0xc0, !PT ;  /* 0x000000ff0b0b7812 */ /* 0x000fe400078ec0ff */
[----:B------:R-:W-:-:S03]  /*1e50*/  LOP3.LUT R16, R0, 0xff, RZ, 0xc0, !PT ;  /* 0x000000ff00107812 */ /* 0x000fc600078ec0ff */
[----:B------:R-:W-:Y:S02]  /*1e60*/  VIADD R14, R11, 0xffffffff ;  /* 0xffffffff0b0e7836 */ /* 0x000fe40000000000 */
[----:B------:R-:W-:-:S03]  /*1e70*/  VIADD R13, R16, 0xffffffff ;  /* 0xffffffff100d7836 */ /* 0x000fc60000000000 */
[----:B------:R-:W-:-:S04]  /*1e80*/  ISETP.GT.U32.AND P0, PT, R14, 0xfd, PT ;  /* 0x000000fd0e00780c */ /* 0x000fc80003f04070 */
[----:B------:R-:W-:-:S13]  /*1e90*/  ISETP.GT.U32.OR P0, PT, R13, 0xfd, P0 ;  /* 0x000000fd0d00780c */ /* 0x000fda0000704470 */
[----:B------:R-:W-:Y:S01]  /*1ea0*/  @!P0 MOV R10, RZ ;  /* 0x000000ff000a8202 */ /* 0x000fe20000000f00 */
[----:B------:R-:W-:Y:S06]  /*1eb0*/  @!P0 BRA `(.L_x_27) ;  /* 0x0000000000608947 */ /* 0x000fec0003800000 */
[----:B------:R-:W-:Y:S01]  /*1ec0*/  FSETP.GTU.FTZ.AND P0, PT, |R3|, +INF , PT ;  /* 0x7f8000000300780b */ /* 0x000fe20003f1c200 */
[----:B------:R-:W-:Y:S01]  /*1ed0*/  IMAD.MOV.U32 R0, RZ, RZ, R12 ;  /* 0x000000ffff007224 */ /* 0x000fe200078e000c */
[----:B------:R-:W-:-:S04]  /*1ee0*/  FSETP.GTU.FTZ.AND P1, PT, |R12|, +INF , PT ;  /* 0x7f8000000c00780b */ /* 0x000fc80003f3c200 */
[----:B------:R-:W-:-:S13]  /*1ef0*/  PLOP3.LUT P0, PT, P0, P1, PT, 0xf8, 0x8f ;  /* 0x00000000008f781c */ /* 0x000fda0000703f70 */
[----:B------:R-:W-:Y:S05]  /*1f00*/  @P0 BRA `(.L_x_28) ;  /* 0x00000004004c0947 */ /* 0x000fea0003800000 */
[----:B------:R-:W-:-:S13]  /*1f10*/  LOP3.LUT P0, RZ, R12, 0x7fffffff, R3, 0xc8, !PT ;  /* 0x7fffffff0cff7812 */ /* 0x000fda000780c803 */
[----:B------:R-:W-:Y:S05]  /*1f20*/  @!P0 BRA `(.L_x_29) ;  /* 0x00000004003c8947 */ /* 0x000fea0003800000 */
[C---:B------:R-:W-:Y:S02]  /*1f30*/  FSETP.NEU.FTZ.AND P1, PT, |R3|.reuse, +INF , PT ;  /* 0x7f8000000300780b */ /* 0x040fe40003f3d200 */
[----:B------:R-:W-:Y:S02]  /*1f40*/  FSETP.NEU.FTZ.AND P2, PT, |R0|, +INF , PT ;  /* 0x7f8000000000780b */ /* 0x000fe40003f5d200 */
[----:B------:R-:W-:-:S11]  /*1f50*/  FSETP.NEU.FTZ.AND P0, PT, |R3|, +INF , PT ;  /* 0x7f8000000300780b */ /* 0x000fd60003f1d200 */
[----:B------:R-:W-:Y:S05]  /*1f60*/  @!P2 BRA !P1, `(.L_x_29) ;  /* 0x00000004002ca947 */ /* 0x000fea0004800000 */
[----:B------:R-:W-:-:S04]  /*1f70*/  LOP3.LUT P1, RZ, R3, 0x7fffffff, RZ, 0xc0, !PT ;  /* 0x7fffffff03ff7812 */ /* 0x000fc8000782c0ff */
[----:B------:R-:W-:-:S13]  /*1f80*/  PLOP3.LUT P1, PT, P2, P1, PT, 0x2f, 0xf2 ;  /* 0x0000000000f2781c */ /* 0x000fda0001722577 */
[----:B------:R-:W-:Y:S05]  /*1f90*/  @P1 BRA `(.L_x_30) ;  /* 0x0000000400181947 */ /* 0x000fea0003800000 */
[----:B------:R-:W-:-:S04]  /*1fa0*/  LOP3.LUT P1, RZ, R12, 0x7fffffff, RZ, 0xc0, !PT ;  /* 0x7fffffff0cff7812 */ /* 0x000fc8000782c0ff */
[----:B------:R-:W-:-:S13]  /*1fb0*/  PLOP3.LUT P0, PT, P0, P1, PT, 0x2f, 0xf2 ;  /* 0x0000000000f2781c */ /* 0x000fda0000702577 */
[----:B------:R-:W-:Y:S05]  /*1fc0*/  @P0 BRA `(.L_x_31) ;  /* 0x0000000400000947 */ /* 0x000fea0003800000 */
[----:B------:R-:W-:Y:S02]  /*1fd0*/  ISETP.GE.AND P0, PT, R13, RZ, PT ;  /* 0x000000ff0d00720c */ /* 0x000fe40003f06270 */
[----:B------:R-:W-:-:S11]  /*1fe0*/  ISETP.GE.AND P1, PT, R14, RZ, PT ;  /* 0x000000ff0e00720c */ /* 0x000fd60003f26270 */
[----:B------:R-:W-:Y:S02]  /*1ff0*/  @P0 IMAD.MOV.U32 R10, RZ, RZ, RZ ;  /* 0x000000ffff0a0224 */ /* 0x000fe400078e00ff */
[----:B------:R-:W-:Y:S01]  /*2000*/  @!P0 FFMA R3, R3, 1.84467440737095516160e+19, RZ ;  /* 0x5f80000003038823 */ /* 0x000fe200000000ff */
[----:B------:R-:W-:Y:S02]  /*2010*/  @!P0 IMAD.MOV.U32 R10, RZ, RZ, -0x40 ;  /* 0xffffffc0ff0a8424 */ /* 0x000fe400078e00ff */
[----:B------:R-:W-:-:S03]  /*2020*/  @!P1 FFMA R12, R0, 1.84467440737095516160e+19, RZ ;  /* 0x5f800000000c9823 */ /* 0x000fc600000000ff */
[----:B------:R-:W-:-:S07]  /*2030*/  @!P1 IADD3 R10, PT, PT, R10, 0x40, RZ ;  /* 0x000000400a0a9810 */ /* 0x000fce0007ffe0ff */
.L_x_27:
[----:B------:R-:W-:Y:S01]  /*2040*/  LEA R13, R11, 0xc0800000, 0x17 ;  /* 0xc08000000b0d7811 */ /* 0x000fe200078eb8ff */
[----:B------:R-:W-:Y:S04]  /*2050*/  BSSY.RECONVERGENT B2, `(.L_x_32) ;  /* 0x0000036000027945 */ /* 0x000fe80003800200 */
[----:B------:R-:W-:Y:S02]  /*2060*/  IMAD.IADD R13, R12, 0x1, -R13 ;  /* 0x000000010c0d7824 */ /* 0x000fe400078e0a0d */
[----:B------:R-:W-:Y:S02]  /*2070*/  VIADD R12, R16, 0xffffff81 ;  /* 0xffffff81100c7836 */ /* 0x000fe40000000000 */
[----:B------:R-:W0:Y:S01]  /*2080*/  MUFU.RCP R14, R13 ;  /* 0x0000000d000e7308 */ /* 0x000e220000001000 */
[----:B------:R-:W-:Y:S01]  /*2090*/  FADD.FTZ R15, -R13, -RZ ;  /* 0x800000ff0d0f7221 */ /* 0x000fe20000010100 */
[C---:B------:R-:W-:Y:S01]  /*20a0*/  IMAD R0, R12.reuse, -0x800000, R3 ;  /* 0xff8000000c007824 */ /* 0x040fe200078e0203 */
[----:B------:R-:W-:-:S05]  /*20b0*/  IADD3 R11, PT, PT, R12, 0x7f, -R11 ;  /* 0x0000007f0c0b7810 */ /* 0x000fca0007ffe80b */
[----:B------:R-:W-:Y:S02]  /*20c0*/  IMAD.IADD R11, R11, 0x1, R10 ;  /* 0x000000010b0b7824 */ /* 0x000fe400078e020a */
[----:B0-----:R-:W-:-:S04]  /*20d0*/  FFMA R17, R14, R15, 1 ;  /* 0x3f8000000e117423 */ /* 0x001fc8000000000f */
[----:B------:R-:W-:-:S04]  /*20e0*/  FFMA R16, R14, R17, R14 ;  /* 0x000000110e107223 */ /* 0x000fc8000000000e */
[----:B------:R-:W-:-:S04]  /*20f0*/  FFMA R3, R0, R16, RZ ;  /* 0x0000001000037223 */ /* 0x000fc800000000ff */
[----:B------:R-:W-:-:S04]  /*2100*/  FFMA R14, R15, R3, R0 ;  /* 0x000000030f0e7223 */ /* 0x000fc80000000000 */
[----:B------:R-:W-:-:S04]  /*2110*/  FFMA R17, R16, R14, R3 ;  /* 0x0000000e10117223 */ /* 0x000fc80000000003 */
[----:B------:R-:W-:-:S04]  /*2120*/  FFMA R14, R15, R17, R0 ;  /* 0x000000110f0e7223 */ /* 0x000fc80000000000 */
[----:B------:R-:W-:-:S05]  /*2130*/  FFMA R0, R16, R14, R17 ;  /* 0x0000000e10007223 */ /* 0x000fca0000000011 */
[----:B------:R-:W-:-:S04]  /*2140*/  SHF.R.U32.HI R3, RZ, 0x17, R0 ;  /* 0x00000017ff037819 */ /* 0x000fc80000011600 */
[----:B------:R-:W-:-:S04]  /*2150*/  LOP3.LUT R3, R3, 0xff, RZ, 0xc0, !PT ;  /* 0x000000ff03037812 */ /* 0x000fc800078ec0ff */
[----:B------:R-:W-:-:S05]  /*2160*/  IADD3 R13, PT, PT, R3, R11, RZ ;  /* 0x0000000b030d7210 */ /* 0x000fca0007ffe0ff */
[----:B------:R-:W-:-:S05]  /*2170*/  VIADD R3, R13, 0xffffffff ;  /* 0xffffffff0d037836 */ /* 0x000fca0000000000 */
[----:B------:R-:W-:-:S13]  /*2180*/  ISETP.GE.U32.AND P0, PT, R3, 0xfe, PT ;  /* 0x000000fe0300780c */ /* 0x000fda0003f06070 */
[----:B------:R-:W-:Y:S05]  /*2190*/  @!P0 BRA `(.L_x_33) ;  /* 0x0000000000808947 */ /* 0x000fea0003800000 */
[----:B------:R-:W-:-:S13]  /*21a0*/  ISETP.GT.AND P0, PT, R13, 0xfe, PT ;  /* 0x000000fe0d00780c */ /* 0x000fda0003f04270 */
[----:B------:R-:W-:Y:S05]  /*21b0*/  @P0 BRA `(.L_x_34) ;  /* 0x00000000006c0947 */ /* 0x000fea0003800000 */
[----:B------:R-:W-:-:S13]  /*21c0*/  ISETP.GE.AND P0, PT, R13, 0x1, PT ;  /* 0x000000010d00780c */ /* 0x000fda0003f06270 */
[----:B------:R-:W-:Y:S05]  /*21d0*/  @P0 BRA `(.L_x_35) ;  /* 0x0000000000740947 */ /* 0x000fea0003800000 */
[----:B------:R-:W-:Y:S02]  /*21e0*/  ISETP.GE.AND P0, PT, R13, -0x18, PT ;  /* 0xffffffe80d00780c */ /* 0x000fe40003f06270 */
[----:B------:R-:W-:-:S11]  /*21f0*/  LOP3.LUT R0, R0, 0x80000000, RZ, 0xc0, !PT ;  /* 0x8000000000007812 */ /* 0x000fd600078ec0ff */
[----:B------:R-:W-:Y:S05]  /*2200*/  @!P0 BRA `(.L_x_35) ;  /* 0x0000000000688947 */ /* 0x000fea0003800000 */
[CCC-:B------:R-:W-:Y:S01]  /*2210*/  FFMA.RZ R3, R16.reuse, R14.reuse, R17.reuse ;  /* 0x0000000e10037223 */ /* 0x1c0fe2000000c011 */
[C---:B------:R-:W-:Y:S02]  /*2220*/  VIADD R12, R13.reuse, 0x20 ;  /* 0x000000200d0c7836 */ /* 0x040fe40000000000 */
[CCC-:B------:R-:W-:Y:S01]  /*2230*/  FFMA.RM R10, R16.reuse, R14.reuse, R17.reuse ;  /* 0x0000000e100a7223 */ /* 0x1c0fe20000004011 */
[----:B------:R-:W-:Y:S02]  /*2240*/  ISETP.NE.AND P2, PT, R13, RZ, PT ;  /* 0x000000ff0d00720c */ /* 0x000fe40003f45270 */
[----:B------:R-:W-:Y:S01]  /*2250*/  LOP3.LUT R11, R3, 0x7fffff, RZ, 0xc0, !PT ;  /* 0x007fffff030b7812 */ /* 0x000fe200078ec0ff */
[----:B------:R-:W-:Y:S01]  /*2260*/  FFMA.RP R3, R16, R14, R17 ;  /* 0x0000000e10037223 */ /* 0x000fe20000008011 */
[----:B------:R-:W-:Y:S01]  /*2270*/  ISETP.NE.AND P1, PT, R13, RZ, PT ;  /* 0x000000ff0d00720c */ /* 0x000fe20003f25270 */
[----:B------:R-:W-:Y:S01]  /*2280*/  IMAD.MOV R13, RZ, RZ, -R13 ;  /* 0x000000ffff0d7224 */ /* 0x000fe200078e0a0d */
[----:B------:R-:W-:-:S02]  /*2290*/  LOP3.LUT R11, R11, 0x800000, RZ, 0xfc, !PT ;  /* 0x008000000b0b7812 */ /* 0x000fc400078efcff */
[----:B------:R-:W-:Y:S02]  /*22a0*/  FSETP.NEU.FTZ.AND P0, PT, R3, R10, PT ;  /* 0x0000000a0300720b */ /* 0x000fe40003f1d000 */
[----:B------:R-:W-:Y:S02]  /*22b0*/  SHF.L.U32 R12, R11, R12, RZ ;  /* 0x0000000c0b0c7219 */ /* 0x000fe400000006ff */
[----:B------:R-:W-:Y:S02]  /*22c0*/  SEL R10, R13, RZ, P2 ;  /* 0x000000ff0d0a7207 */ /* 0x000fe40001000000 */
[----:B------:R-:W-:Y:S02]  /*22d0*/  ISETP.NE.AND P1, PT, R12, RZ, P1 ;  /* 0x000000ff0c00720c */ /* 0x000fe40000f25270 */
[----:B------:R-:W-:Y:S02]  /*22e0*/  SHF.R.U32.HI R10, RZ, R10, R11 ;  /* 0x0000000aff0a7219 */ /* 0x000fe4000001160b */
[----:B------:R-:W-:-:S02]  /*22f0*/  PLOP3.LUT P0, PT, P0, P1, PT, 0xf8, 0x8f ;  /* 0x00000000008f781c */ /* 0x000fc40000703f70 */
[----:B------:R-:W-:Y:S02]  /*2300*/  SHF.R.U32.HI R12, RZ, 0x1, R10 ;  /* 0x00000001ff0c7819 */ /* 0x000fe4000001160a */
[----:B------:R-:W-:-:S04]  /*2310*/  SEL R3, RZ, 0x1, !P0 ;  /* 0x00000001ff037807 */ /* 0x000fc80004000000 */
[----:B------:R-:W-:-:S04]  /*2320*/  LOP3.LUT R3, R3, 0x1, R12, 0xf8, !PT ;  /* 0x0000000103037812 */ /* 0x000fc800078ef80c */
[----:B------:R-:W-:-:S04]  /*2330*/  LOP3.LUT R3, R3, R10, RZ, 0xc0, !PT ;  /* 0x0000000a03037212 */ /* 0x000fc800078ec0ff */
[----:B------:R-:W-:-:S04]  /*2340*/  IADD3 R3, PT, PT, R12, R3, RZ ;  /* 0x000000030c037210 */ /* 0x000fc80007ffe0ff */
[----:B------:R-:W-:Y:S01]  /*2350*/  LOP3.LUT R0, R3, R0, RZ, 0xfc, !PT ;  /* 0x0000000003007212 */ /* 0x000fe200078efcff */
[----:B------:R-:W-:Y:S06]  /*2360*/  BRA `(.L_x_35) ;  /* 0x0000000000107947 */ /* 0x000fec0003800000 */
.L_x_34:
[----:B------:R-:W-:-:S04]  /*2370*/  LOP3.LUT R0, R0, 0x80000000, RZ, 0xc0, !PT ;  /* 0x8000000000007812 */ /* 0x000fc800078ec0ff */
[----:B------:R-:W-:Y:S01]  /*2380*/  LOP3.LUT R0, R0, 0x7f800000, RZ, 0xfc, !PT ;  /* 0x7f80000000007812 */ /* 0x000fe200078efcff */
[----:B------:R-:W-:Y:S06]  /*2390*/  BRA `(.L_x_35) ;  /* 0x0000000000047947 */ /* 0x000fec0003800000 */
.L_x_33:
[----:B------:R-:W-:-:S07]  /*23a0*/  IMAD R0, R11, 0x800000, R0 ;  /* 0x008000000b007824 */ /* 0x000fce00078e0200 */
.L_x_35:
[----:B------:R-:W-:Y:S05]  /*23b0*/  BSYNC.RECONVERGENT B2 ;  /* 0x0000000000027941 */ /* 0x000fea0003800200 */
.L_x_32:
[----:B------:R-:W-:Y:S05]  /*23c0*/  BRA `(.L_x_36) ;  /* 0x0000000000207947 */ /* 0x000fea0003800000 */
.L_x_31:
[----:B------:R-:W-:-:S04]  /*23d0*/  LOP3.LUT R0, R12, 0x80000000, R3, 0x48, !PT ;  /* 0x800000000c007812 */ /* 0x000fc800078e4803 */
[----:B------:R-:W-:Y:S01]  /*23e0*/  LOP3.LUT R0, R0, 0x7f800000, RZ, 0xfc, !PT ;  /* 0x7f80000000007812 */ /* 0x000fe200078efcff */
[----:B------:R-:W-:Y:S06]  /*23f0*/  BRA `(.L_x_36) ;  /* 0x0000000000147947 */ /* 0x000fec0003800000 */
.L_x_30:
[----:B------:R-:W-:Y:S01]  /*2400*/  LOP3.LUT R0, R12, 0x80000000, R3, 0x48, !PT ;  /* 0x800000000c007812 */ /* 0x000fe200078e4803 */
[----:B------:R-:W-:Y:S06]  /*2410*/  BRA `(.L_x_36) ;  /* 0x00000000000c7947 */ /* 0x000fec0003800000 */
.L_x_29:
[----:B------:R-:W0:Y:S01]  /*2420*/  MUFU.RSQ R0, -QNAN ;  /* 0xffc0000000007908 */ /* 0x000e220000001400 */
[----:B------:R-:W-:Y:S05]  /*2430*/  BRA `(.L_x_36) ;  /* 0x0000000000047947 */ /* 0x000fea0003800000 */
.L_x_28:
[----:B------:R-:W-:-:S07]  /*2440*/  FADD.FTZ R0, R3, R0 ;  /* 0x0000000003007221 */ /* 0x000fce0000010000 */
.L_x_36:
[----:B------:R-:W-:Y:S05]  /*2450*/  BSYNC.RECONVERGENT B1 ;  /* 0x0000000000017941 */ /* 0x000fea0003800200 */
.L_x_26:
[----:B------:R-:W-:-:S04]  /*2460*/  IMAD.MOV.U32 R3, RZ, RZ, 0x0 ;  /* 0x00000000ff037424 */ /* 0x000fc800078e00ff */
[----:B0-----:R-:W-:Y:S05]  /*2470*/  RET.REL.NODEC R2 `(_Z25TOF_filter_in_freq_kernelPfiff) ;  /* 0xffffffd802e07950 */ /* 0x001fea0003c3ffff */
.L_x_37:
[----:B------:R-:W-:-:S00]  /*2480*/  BRA `(.L_x_37) ;  /* 0xfffffffc00fc7947 */ /* 0x000fc0000383ffff */
[----:B------:R-:W-:-:S00]  /*2490*/  NOP ;  /* 0x0000000000007918 */ /* 0x000fc00000000000 */
        /* <DEDUP_REMOVED lines=14> */
.L_x_39:


//--------------------- .nv.global.init           --------------------------
	.section	.nv.global.init,"aw",@progbits
	.align	4
.nv.global.init:
	.type		__cudart_i2opi_f,@object
	.size		__cudart_i2opi_f,(.L_0 - __cudart_i2opi_f)
__cudart_i2opi_f:
        /*0000*/ 	.byte	0x41, 0x90, 0x43, 0x3c, 0x99, 0x95, 0x62, 0xdb, 0xc0, 0xdd, 0x34, 0xf5, 0xd1, 0x57, 0x27, 0xfc
        /*0010*/ 	.byte	0x29, 0x15, 0x44, 0x4e, 0x6e, 0x83, 0xf9, 0xa2
.L_0:


//--------------------- .nv.shared.reserved.0     --------------------------
	.section	.nv.shared.reserved.0,"aw",@nobits
	.weak		__nv_reservedSMEM_offset_0_alias
	.size		__nv_reservedSMEM_offset_0_alias, 0, 64
	.other		__nv_reservedSMEM_offset_0_alias,@"STO_CUDA_RESERVED_SHARED STV_DEFAULT"
__nv_reservedSMEM_offset_0_alias:
	.zero		0
	.zero		64


//--------------------- .nv.constant0._Z25TOF_filter_in_freq_kernelPfiff --------------------------
	.section	.nv.constant0._Z25TOF_filter_in_freq_kernelPfiff,"a",@progbits
	.sectionflags	@""
	.align	4
.nv.constant0._Z25TOF_filter_in_freq_kernelPfiff:
	.zero		916


//--------------------- SYMBOLS --------------------------

	.type		.nv.reservedSmem.offset0,@object
	.size		.nv.reservedSmem.offset0,0x4
